// auto-generated by cutlass_sweep.gemm — config: {"arch": "sm_90", "cluster_m": 1, "cluster_n": 1, "dtype": "int8", "dtype_b": "int8", "layout": "nt", "stages": 0, "tile_k": 64, "tile_m": 384, "tile_n": 96}
#include "cutlass/cutlass.h"
#include "cutlass/gemm/collective/collective_builder.hpp"
#include "cutlass/gemm/device/gemm_universal_adapter.h"
#include "cutlass/gemm/kernel/gemm_universal.hpp"
#include "cutlass/epilogue/collective/collective_builder.hpp"

using ElemA = int8_t;
using ElemB = int8_t;
using ElemCD = int8_t;
using Acc  = int32_t;
using TileShape    = cute::Shape<cute::_384, cute::_96, cute::_64>;
using ClusterShape = cute::Shape<cute::_1, cute::_1, cute::_1>;

using CollectiveEpilogue = typename cutlass::epilogue::collective::CollectiveBuilder<
    cutlass::arch::Sm90, cutlass::arch::OpClassTensorOp,
    TileShape, ClusterShape,
    cutlass::epilogue::collective::EpilogueTileAuto,
    Acc, Acc,
    ElemCD, cutlass::layout::RowMajor, 128 / cutlass::sizeof_bits<ElemCD>::value,
    ElemCD, cutlass::layout::RowMajor, 128 / cutlass::sizeof_bits<ElemCD>::value,
    cutlass::epilogue::collective::EpilogueScheduleAuto
  >::CollectiveOp;

using CollectiveMainloop = typename cutlass::gemm::collective::CollectiveBuilder<
    cutlass::arch::Sm90, cutlass::arch::OpClassTensorOp,
    ElemA, cutlass::layout::RowMajor, 128 / cutlass::sizeof_bits<ElemA>::value,
    ElemB, cutlass::layout::ColumnMajor, 128 / cutlass::sizeof_bits<ElemB>::value,
    Acc,
    TileShape, ClusterShape,
    cutlass::gemm::collective::StageCountAutoCarveout<static_cast<int>(sizeof(typename CollectiveEpilogue::SharedStorage))>,
    cutlass::gemm::collective::KernelScheduleAuto
  >::CollectiveOp;

using GemmKernel = cutlass::gemm::kernel::GemmUniversal<
    cute::Shape<int,int,int,int>,
    CollectiveMainloop,
    CollectiveEpilogue
>;
using Gemm = cutlass::gemm::device::GemmUniversalAdapter<GemmKernel>;

// Force the device kernel symbol into the cubin without needing a host main.
auto* _anchor = &cutlass::device_kernel<GemmKernel>;


// ===== COMPILED SASS (sm_90a) =====

	.target	sm_90a

	.elftype	@"ET_EXEC"


//--------------------- .note.nv.tkinfo           --------------------------
	.section	.note.nv.tkinfo,"",@"SHT_NOTE"
	.sectionflags	@"SHF_NOTE_NV_TKINFO"
	.tkinfo
        /*0018*/ 	.word	0x00000002
        /*0030*/ 	.string	""
        /*0030*/ 	.string	"ptxas"
        /*0030*/ 	.string	"Cuda compilation tools, release 13.0, V13.0.88"
        /*0030*/ 	.string	"Build cuda_13.0.r13.0/compiler.36424714_0"
        /*0030*/ 	.string	"-arch sm_90a -m 64 "



//--------------------- .note.nv.cuinfo           --------------------------
	.section	.note.nv.cuinfo,"",@"SHT_NOTE"
	.sectionflags	@"SHF_NOTE_NV_CUINFO"
        /*0018*/ 	.short	0x0002
        /*001a*/ 	.short	0x005a
        /*001c*/ 	.short	0x0082
	.zero		2


//--------------------- .nv.info                  --------------------------
	.section	.nv.info,"",@"SHT_CUDA_INFO"
	.align	4


	//----- nvinfo : EIATTR_REGCOUNT
	.align		4
        /*0000*/ 	.byte	0x04, 0x2f
        /*0002*/ 	.short	(.L_15 - .L_14)
	.align		4
.L_14:
        /*0004*/ 	.word	index@(_ZN7cutlass13device_kernelINS_4gemm6kernel13GemmUniversalIN4cute5tupleIJiiiiEEENS1_10collective13CollectiveMmaINS1_34MainloopSm90TmaGmmaWarpSpecializedILi7ENS5_IJNS4_1CILi1EEESB_SB_EEENS1_35KernelTmaWarpSpecializedCooperativeEEENS5_IJNSA_ILi384EEENSA_ILi96EEENSA_ILi64EEEEEEaNS5_IJlSB_lEEEaSJ_NS4_8TiledMMAINS4_8MMA_AtomIJNS4_4SM904GMMA26MMA_64x96x32_S32S8S8_SS_TNEEEENS4_6LayoutINS5_IJNSA_ILi2EEESB_SB_EEENS5_IJSB_NSA_ILi0EEEST_EEEEENS5_IJNS4_10UnderscoreESW_SW_EEEEENS4_13SM90_TMA_LOADENS4_14ComposedLayoutINS4_7SwizzleILi2ELi4ELi3EEENS4_18smem_ptr_flag_bitsILi8EEENSQ_INS5_IJNSA_ILi8EEESH_EEENS5_IJSH_SB_EEEEEEEvNS4_8identityESZ_S19_vS1A_EENS_8epilogue10collective6detail29Sm90TmaWarpSpecializedAdapterINS1D_15DefaultEpilogueIaSJ_SJ_NS1C_6thread17LinearCombinationIaLi1EiiLNS1H_9ScaleType4KindE0ELNS_15FloatRoundStyleE2EaEENS1_15EpilogueDefaultEEEEEvvEEEEvNT_6ParamsE)
        /*0008*/ 	.word	0x000000a8


	//----- nvinfo : EIATTR_FRAME_SIZE
	.align		4
.L_15:
        /*000c*/ 	.byte	0x04, 0x11
        /*000e*/ 	.short	(.L_17 - .L_16)
	.align		4
.L_16:
        /*0010*/ 	.word	index@(_ZN7cutlass13device_kernelINS_4gemm6kernel13GemmUniversalIN4cute5tupleIJiiiiEEENS1_10collective13CollectiveMmaINS1_34MainloopSm90TmaGmmaWarpSpecializedILi7ENS5_IJNS4_1CILi1EEESB_SB_EEENS1_35KernelTmaWarpSpecializedCooperativeEEENS5_IJNSA_ILi384EEENSA_ILi96EEENSA_ILi64EEEEEEaNS5_IJlSB_lEEEaSJ_NS4_8TiledMMAINS4_8MMA_AtomIJNS4_4SM904GMMA26MMA_64x96x32_S32S8S8_SS_TNEEEENS4_6LayoutINS5_IJNSA_ILi2EEESB_SB_EEENS5_IJSB_NSA_ILi0EEEST_EEEEENS5_IJNS4_10UnderscoreESW_SW_EEEEENS4_13SM90_TMA_LOADENS4_14ComposedLayoutINS4_7SwizzleILi2ELi4ELi3EEENS4_18smem_ptr_flag_bitsILi8EEENSQ_INS5_IJNSA_ILi8EEESH_EEENS5_IJSH_SB_EEEEEEEvNS4_8identityESZ_S19_vS1A_EENS_8epilogue10collective6detail29Sm90TmaWarpSpecializedAdapterINS1D_15DefaultEpilogueIaSJ_SJ_NS1C_6thread17LinearCombinationIaLi1EiiLNS1H_9ScaleType4KindE0ELNS_15FloatRoundStyleE2EaEENS1_15EpilogueDefaultEEEEEvvEEEEvNT_6ParamsE)
        /*0014*/ 	.word	0x00000000


	//----- nvinfo : EIATTR_MIN_STACK_SIZE
	.align		4
.L_17:
        /*0018*/ 	.byte	0x04, 0x12
        /*001a*/ 	.short	(.L_19 - .L_18)
	.align		4
.L_18:
        /*001c*/ 	.word	index@(_ZN7cutlass13device_kernelINS_4gemm6kernel13GemmUniversalIN4cute5tupleIJiiiiEEENS1_10collective13CollectiveMmaINS1_34MainloopSm90TmaGmmaWarpSpecializedILi7ENS5_IJNS4_1CILi1EEESB_SB_EEENS1_35KernelTmaWarpSpecializedCooperativeEEENS5_IJNSA_ILi384EEENSA_ILi96EEENSA_ILi64EEEEEEaNS5_IJlSB_lEEEaSJ_NS4_8TiledMMAINS4_8MMA_AtomIJNS4_4SM904GMMA26MMA_64x96x32_S32S8S8_SS_TNEEEENS4_6LayoutINS5_IJNSA_ILi2EEESB_SB_EEENS5_IJSB_NSA_ILi0EEEST_EEEEENS5_IJNS4_10UnderscoreESW_SW_EEEEENS4_13SM90_TMA_LOADENS4_14ComposedLayoutINS4_7SwizzleILi2ELi4ELi3EEENS4_18smem_ptr_flag_bitsILi8EEENSQ_INS5_IJNSA_ILi8EEESH_EEENS5_IJSH_SB_EEEEEEEvNS4_8identityESZ_S19_vS1A_EENS_8epilogue10collective6detail29Sm90TmaWarpSpecializedAdapterINS1D_15DefaultEpilogueIaSJ_SJ_NS1C_6thread17LinearCombinationIaLi1EiiLNS1H_9ScaleType4KindE0ELNS_15FloatRoundStyleE2EaEENS1_15EpilogueDefaultEEEEEvvEEEEvNT_6ParamsE)
        /*0020*/ 	.word	0x00000000
.L_19:


//--------------------- .nv.compat                --------------------------
	.section	.nv.compat,"",@"SHT_CUDA_COMPAT_INFO"
	.align	4
        /*0000*/ 	.byte	0x02, 0x09, 0x01, 0x00, 0x02, 0x02, 0x04, 0x00, 0x02, 0x05, 0x05, 0x00, 0x03, 0x07, 0x01, 0x01
        /*0010*/ 	.byte	0x02, 0x03, 0x01, 0x00, 0x02, 0x06, 0x01, 0x00, 0x04, 0x0b, 0x08, 0x00, 0x00, 0x00, 0x00, 0x00
        /*0020*/ 	.byte	0x00, 0x00, 0x00, 0x00


//--------------------- .nv.info._ZN7cutlass13device_kernelINS_4gemm6kernel13GemmUniversalIN4cute5tupleIJiiiiEEENS1_10collective13CollectiveMmaINS1_34MainloopSm90TmaGmmaWarpSpecializedILi7ENS5_IJNS4_1CILi1EEESB_SB_EEENS1_35KernelTmaWarpSpecializedCooperativeEEENS5_IJNSA_ILi384EEENSA_ILi96EEENSA_ILi64EEEEEEaNS5_IJlSB_lEEEaSJ_NS4_8TiledMMAINS4_8MMA_AtomIJNS4_4SM904GMMA26MMA_64x96x32_S32S8S8_SS_TNEEEENS4_6LayoutINS5_IJNSA_ILi2EEESB_SB_EEENS5_IJSB_NSA_ILi0EEEST_EEEEENS5_IJNS4_10UnderscoreESW_SW_EEEEENS4_13SM90_TMA_LOADENS4_14ComposedLayoutINS4_7SwizzleILi2ELi4ELi3EEENS4_18smem_ptr_flag_bitsILi8EEENSQ_INS5_IJNSA_ILi8EEESH_EEENS5_IJSH_SB_EEEEEEEvNS4_8identityESZ_S19_vS1A_EENS_8epilogue10collective6detail29Sm90TmaWarpSpecializedAdapterINS1D_15DefaultEpilogueIaSJ_SJ_NS1C_6thread17LinearCombinationIaLi1EiiLNS1H_9ScaleType4KindE0ELNS_15FloatRoundStyleE2EaEENS1_15EpilogueDefaultEEEEEvvEEEEvNT_6ParamsE --------------------------
	.section	.nv.info._ZN7cutlass13device_kernelINS_4gemm6kernel13GemmUniversalIN4cute5tupleIJiiiiEEENS1_10collective13CollectiveMmaINS1_34MainloopSm90TmaGmmaWarpSpecializedILi7ENS5_IJNS4_1CILi1EEESB_SB_EEENS1_35KernelTmaWarpSpecializedCooperativeEEENS5_IJNSA_ILi384EEENSA_ILi96EEENSA_ILi64EEEEEEaNS5_IJlSB_lEEEaSJ_NS4_8TiledMMAINS4_8MMA_AtomIJNS4_4SM904GMMA26MMA_64x96x32_S32S8S8_SS_TNEEEENS4_6LayoutINS5_IJNSA_ILi2EEESB_SB_EEENS5_IJSB_NSA_ILi0EEEST_EEEEENS5_IJNS4_10UnderscoreESW_SW_EEEEENS4_13SM90_TMA_LOADENS4_14ComposedLayoutINS4_7SwizzleILi2ELi4ELi3EEENS4_18smem_ptr_flag_bitsILi8EEENSQ_INS5_IJNSA_ILi8EEESH_EEENS5_IJSH_SB_EEEEEEEvNS4_8identityESZ_S19_vS1A_EENS_8epilogue10collective6detail29Sm90TmaWarpSpecializedAdapterINS1D_15DefaultEpilogueIaSJ_SJ_NS1C_6thread17LinearCombinationIaLi1EiiLNS1H_9ScaleType4KindE0ELNS_15FloatRoundStyleE2EaEENS1_15EpilogueDefaultEEEEEvvEEEEvNT_6ParamsE,"",@"SHT_CUDA_INFO"
	.sectionflags	@""
	.align	4


	//----- nvinfo : EIATTR_CUDA_API_VERSION
	.align		4
        /*0000*/ 	.byte	0x04, 0x37
        /*0002*/ 	.short	(.L_21 - .L_20)
.L_20:
        /*0004*/ 	.word	0x00000082


	//----- nvinfo : EIATTR_KPARAM_INFO
	.align		4
.L_21:
        /*0008*/ 	.byte	0x04, 0x17
        /*000a*/ 	.short	(.L_23 - .L_22)
.L_22:
        /*000c*/ 	.word	0x00000000
        /*0010*/ 	.short	0x0000
        /*0012*/ 	.short	0x0070
        /*0014*/ 	.byte	0x00, 0xf0, 0x01, 0x10


	//----- nvinfo : EIATTR_SPARSE_MMA_MASK
	.align		4
.L_23:
        /*0018*/ 	.byte	0x03, 0x50
        /*001a*/ 	.short	0x0000


	//----- nvinfo : EIATTR_MAXREG_COUNT
	.align		4
        /*001c*/ 	.byte	0x03, 0x1b
        /*001e*/ 	.short	0x00a8


	//----- nvinfo : EIATTR_NUM_BARRIERS
	.align		4
        /*0020*/ 	.byte	0x02, 0x4c
        /*0022*/ 	.byte	0x01
	.zero		1


	//----- nvinfo : EIATTR_EXTERNS
	.align		4
        /*0024*/ 	.byte	0x04, 0x0f
        /*0026*/ 	.short	(.L_25 - .L_24)


	//   ....[0]....
	.align		4
.L_24:
        /*0028*/ 	.word	index@(__assertfail)


	//----- nvinfo : EIATTR_MERCURY_ISA_VERSION
	.align		4
.L_25:
        /*002c*/ 	.byte	0x03, 0x5f
        /*002e*/ 	.short	0x0101


	//----- nvinfo : EIATTR_INT_WARP_WIDE_INSTR_OFFSETS
	.align		4
        /*0030*/ 	.byte	0x04, 0x31
        /*0032*/ 	.short	(.L_27 - .L_26)


	//   ....[0]....
.L_26:
        /*0034*/ 	.word	0x00000420


	//   ....[1]....
        /*0038*/ 	.word	0x00000430


	//   ....[2]....
        /*003c*/ 	.word	0x00000520


	//----- nvinfo : EIATTR_COOP_GROUP_MASK_REGIDS
	.align		4
.L_27:
        /*0040*/ 	.byte	0x04, 0x29
        /*0042*/ 	.short	(.L_29 - .L_28)


	//   ....[0]....
.L_28:
        /*0044*/ 	.word	0xffffffff


	//   ....[1]....
        /*0048*/ 	.word	0xffffffff


	//   ....[2]....
        /*004c*/ 	.word	0xffffffff


	//   ....[3]....
        /*0050*/ 	.word	0xffffffff


	//   ....[4]....
        /*0054*/ 	.word	0xffffffff


	//----- nvinfo : EIATTR_COOP_GROUP_INSTR_OFFSETS
	.align		4
.L_29:
        /*0058*/ 	.byte	0x04, 0x28
        /*005a*/ 	.short	(.L_31 - .L_30)


	//   ....[0]....
.L_30:
        /*005c*/ 	.word	0x00000060


	//   ....[1]....
        /*0060*/ 	.word	0x00000070


	//   ....[2]....
        /*0064*/ 	.word	0x00000130


	//   ....[3]....
        /*0068*/ 	.word	0x00000320


	//   ....[4]....
        /*006c*/ 	.word	0x00001020


	//----- nvinfo : EIATTR_REG_RECONFIG
	.align		4
.L_31:
        /*0070*/ 	.byte	0x01, 0x54
	.zero		2


	//----- nvinfo : EIATTR_SYSCALL_OFFSETS
	.align		4
        /*0074*/ 	.byte	0x04, 0x46
        /*0076*/ 	.short	(.L_33 - .L_32)


	//   ....[0]....
.L_32:
        /*0078*/ 	.word	0x000011e0


	//----- nvinfo : EIATTR_MBARRIER_INSTR_OFFSETS
	.align		4
.L_33:
        /*007c*/ 	.byte	0x04, 0x39
        /*007e*/ 	.short	(.L_35 - .L_34)


	//   ....[0]....
.L_34:
        /*0080*/ 	.word	0x00000230
        /*0084*/ 	.word	0x000000ff
        /*0088*/ 	.word	0x00000000
        /*008c*/ 	.short	0x0100
        /*008e*/ 	.byte	0x08
	.zero		1


	//   ....[1]....
        /*0090*/ 	.word	0x00000240
        /*0094*/ 	.word	0x000000ff
        /*0098*/ 	.word	0x00000038
        /*009c*/ 	.short	0x0100
        /*009e*/ 	.byte	0x08
	.zero		1


	//   ....[2]....
        /*00a0*/ 	.word	0x00000250
        /*00a4*/ 	.word	0x000000ff
        /*00a8*/ 	.word	0x00000008
        /*00ac*/ 	.short	0x0100
        /*00ae*/ 	.byte	0x08
	.zero		1


	//   ....[3]....
        /*00b0*/ 	.word	0x00000260
        /*00b4*/ 	.word	0x000000ff
        /*00b8*/ 	.word	0x00000040
        /*00bc*/ 	.short	0x0100
        /*00be*/ 	.byte	0x08
	.zero		1


	//   ....[4]....
        /*00c0*/ 	.word	0x00000270
        /*00c4*/ 	.word	0x000000ff
        /*00c8*/ 	.word	0x00000010
        /*00cc*/ 	.short	0x0100
        /*00ce*/ 	.byte	0x08
	.zero		1


	//   ....[5]....
        /*00d0*/ 	.word	0x00000280
        /*00d4*/ 	.word	0x000000ff
        /*00d8*/ 	.word	0x00000048
        /*00dc*/ 	.short	0x0100
        /*00de*/ 	.byte	0x08
	.zero		1


	//   ....[6]....
        /*00e0*/ 	.word	0x00000290
        /*00e4*/ 	.word	0x000000ff
        /*00e8*/ 	.word	0x00000018
        /*00ec*/ 	.short	0x0100
        /*00ee*/ 	.byte	0x08
	.zero		1


	//   ....[7]....
        /*00f0*/ 	.word	0x000002a0
        /*00f4*/ 	.word	0x000000ff
        /*00f8*/ 	.word	0x00000050
        /*00fc*/ 	.short	0x0100
        /*00fe*/ 	.byte	0x08
	.zero		1


	//   ....[8]....
        /*0100*/ 	.word	0x000002b0
        /*0104*/ 	.word	0x000000ff
        /*0108*/ 	.word	0x00000020
        /*010c*/ 	.short	0x0100
        /*010e*/ 	.byte	0x08
	.zero		1


	//   ....[9]....
        /*0110*/ 	.word	0x000002c0
        /*0114*/ 	.word	0x000000ff
        /*0118*/ 	.word	0x00000058
        /*011c*/ 	.short	0x0100
        /*011e*/ 	.byte	0x08
	.zero		1


	//   ....[10]....
        /*0120*/ 	.word	0x000002d0
        /*0124*/ 	.word	0x000000ff
        /*0128*/ 	.word	0x00000028
        /*012c*/ 	.short	0x0100
        /*012e*/ 	.byte	0x08
	.zero		1


	//   ....[11]....
        /*0130*/ 	.word	0x000002e0
        /*0134*/ 	.word	0x000000ff
        /*0138*/ 	.word	0x00000060
        /*013c*/ 	.short	0x0100
        /*013e*/ 	.byte	0x08
	.zero		1


	//   ....[12]....
        /*0140*/ 	.word	0x000002f0
        /*0144*/ 	.word	0x000000ff
        /*0148*/ 	.word	0x00000030
        /*014c*/ 	.short	0x0100
        /*014e*/ 	.byte	0x08
	.zero		1


	//   ....[13]....
        /*0150*/ 	.word	0x00000300
        /*0154*/ 	.word	0x000000ff
        /*0158*/ 	.word	0x00000068
        /*015c*/ 	.short	0x0100
        /*015e*/ 	.byte	0x08
	.zero		1


	//   ....[14]....
        /*0160*/ 	.word	0x00000590
        /*0164*/ 	.word	0x000000ff
        /*0168*/ 	.word	0x00000080
        /*016c*/ 	.short	0x0100
        /*016e*/ 	.byte	0x06
	.zero		1


	//   ....[15]....
        /*0170*/ 	.word	0x000005f0
        /*0174*/ 	.word	0x000000ff
        /*0178*/ 	.word	0x00000088
        /*017c*/ 	.short	0x0100
        /*017e*/ 	.byte	0x06
	.zero		1


	//   ....[16]....
        /*0180*/ 	.word	0x000012b0
        /*0184*/ 	.word	0x00000003
        /*0188*/ 	.word	0x00000000
        /*018c*/ 	.short	0x010a
        /*018e*/ 	.byte	0x3f
	.zero		1


	//   ....[17]....
        /*0190*/ 	.word	0x000012f0
        /*0194*/ 	.word	0x00000003
        /*0198*/ 	.word	0x00000000
        /*019c*/ 	.short	0x010a
        /*019e*/ 	.byte	0x3f
	.zero		1


	//   ....[18]....
        /*01a0*/ 	.word	0x00001720
        /*01a4*/ 	.word	0x00000005
        /*01a8*/ 	.word	0x00000000
        /*01ac*/ 	.short	0x010a
        /*01ae*/ 	.byte	0x3f
	.zero		1


	//   ....[19]....
        /*01b0*/ 	.word	0x00001760
        /*01b4*/ 	.word	0x00000005
        /*01b8*/ 	.word	0x00000000
        /*01bc*/ 	.short	0x010a
        /*01be*/ 	.byte	0x3f
	.zero		1


	//   ....[20]....
        /*01c0*/ 	.word	0x00001a20
        /*01c4*/ 	.word	0x00000004
        /*01c8*/ 	.word	0x00000000
        /*01cc*/ 	.short	0x0101
        /*01ce*/ 	.byte	0x3f
	.zero		1


	//   ....[21]....
        /*01d0*/ 	.word	0x00001c20
        /*01d4*/ 	.word	0x00000000
        /*01d8*/ 	.word	0x00000000
        /*01dc*/ 	.short	0x0101
        /*01de*/ 	.byte	0x3f
	.zero		1


	//   ....[22]....
        /*01e0*/ 	.word	0x0000bdd0
        /*01e4*/ 	.word	0x0000000e
        /*01e8*/ 	.word	0x00000038
        /*01ec*/ 	.short	0x010a
        /*01ee*/ 	.byte	0x3f
	.zero		1


	//   ....[23]....
        /*01f0*/ 	.word	0x0000c1b0
        /*01f4*/ 	.word	0x00000006
        /*01f8*/ 	.word	0x00000088
        /*01fc*/ 	.short	0x0101
        /*01fe*/ 	.byte	0x3f
	.zero		1


	//   ....[24]....
        /*0200*/ 	.word	0x0000c8d0
        /*0204*/ 	.word	0x00000007
        /*0208*/ 	.word	0x00000000
        /*020c*/ 	.short	0x010a
        /*020e*/ 	.byte	0x3f
	.zero		1


	//   ....[25]....
        /*0210*/ 	.word	0x0000c950
        /*0214*/ 	.word	0x00000009
        /*0218*/ 	.word	0x00000000
        /*021c*/ 	.short	0x010a
        /*021e*/ 	.byte	0x3f
	.zero		1


	//   ....[26]....
        /*0220*/ 	.word	0x0000c9e0
        /*0224*/ 	.word	0x00000006
        /*0228*/ 	.word	0x00000000
        /*022c*/ 	.short	0x010a
        /*022e*/ 	.byte	0x3f
	.zero		1


	//   ....[27]....
        /*0230*/ 	.word	0x0000ca70
        /*0234*/ 	.word	0x00000009
        /*0238*/ 	.word	0x00000000
        /*023c*/ 	.short	0x010a
        /*023e*/ 	.byte	0x3f
	.zero		1


	//   ....[28]....
        /*0240*/ 	.word	0x0000cb00
        /*0244*/ 	.word	0x00000006
        /*0248*/ 	.word	0x00000000
        /*024c*/ 	.short	0x010a
        /*024e*/ 	.byte	0x3f
	.zero		1


	//   ....[29]....
        /*0250*/ 	.word	0x0000cb90
        /*0254*/ 	.word	0x00000009
        /*0258*/ 	.word	0x00000000
        /*025c*/ 	.short	0x010a
        /*025e*/ 	.byte	0x3f
	.zero		1


	//   ....[30]....
        /*0260*/ 	.word	0x0000cc20
        /*0264*/ 	.word	0x00000003
        /*0268*/ 	.word	0x00000000
        /*026c*/ 	.short	0x010a
        /*026e*/ 	.byte	0x3f
	.zero		1


	//   ....[31]....
        /*0270*/ 	.word	0x0000cc80
        /*0274*/ 	.word	0x00000003
        /*0278*/ 	.word	0x00000000
        /*027c*/ 	.short	0x010a
        /*027e*/ 	.byte	0x3f
	.zero		1


	//   ....[32]....
        /*0280*/ 	.word	0x0000ccd0
        /*0284*/ 	.word	0x00000005
        /*0288*/ 	.word	0x00000000
        /*028c*/ 	.short	0x010a
        /*028e*/ 	.byte	0x3f
	.zero		1


	//   ....[33]....
        /*0290*/ 	.word	0x0000cda0
        /*0294*/ 	.word	0x0000000e
        /*0298*/ 	.word	0x00000038
        /*029c*/ 	.short	0x010a
        /*029e*/ 	.byte	0x3f
	.zero		1


	//   ....[34]....
        /*02a0*/ 	.word	0x0000ce70
        /*02a4*/ 	.word	0x00000007
        /*02a8*/ 	.word	0x00000000
        /*02ac*/ 	.short	0x010a
        /*02ae*/ 	.byte	0x3f
	.zero		1


	//   ....[35]....
        /*02b0*/ 	.word	0x0000cec0
        /*02b4*/ 	.word	0x00000009
        /*02b8*/ 	.word	0x00000000
        /*02bc*/ 	.short	0x010a
        /*02be*/ 	.byte	0x3f
	.zero		1


	//   ....[36]....
        /*02c0*/ 	.word	0x0000cf10
        /*02c4*/ 	.word	0x00000006
        /*02c8*/ 	.word	0x00000000
        /*02cc*/ 	.short	0x010a
        /*02ce*/ 	.byte	0x3f
	.zero		1


	//   ....[37]....
        /*02d0*/ 	.word	0x0000cf60
        /*02d4*/ 	.word	0x00000009
        /*02d8*/ 	.word	0x00000000
        /*02dc*/ 	.short	0x010a
        /*02de*/ 	.byte	0x3f
	.zero		1


	//   ....[38]....
        /*02e0*/ 	.word	0x0000cfb0
        /*02e4*/ 	.word	0x00000006
        /*02e8*/ 	.word	0x00000000
        /*02ec*/ 	.short	0x010a
        /*02ee*/ 	.byte	0x3f
	.zero		1


	//   ....[39]....
        /*02f0*/ 	.word	0x0000d000
        /*02f4*/ 	.word	0x00000009
        /*02f8*/ 	.word	0x00000000
        /*02fc*/ 	.short	0x010a
        /*02fe*/ 	.byte	0x3f
	.zero		1


	//----- nvinfo : EIATTR_NUM_MBARRIERS
	.align		4
.L_35:
        /*0300*/ 	.byte	0x03, 0x38
        /*0302*/ 	.short	0x0010


	//----- nvinfo : EIATTR_EXIT_INSTR_OFFSETS
	.align		4
        /*0304*/ 	.byte	0x04, 0x1c
        /*0306*/ 	.short	(.L_37 - .L_36)


	//   ....[0]....
.L_36:
        /*0308*/ 	.word	0x00000640


	//   ....[1]....
        /*030c*/ 	.word	0x00000f30


	//   ....[2]....
        /*0310*/ 	.word	0x0000b410


	//   ....[3]....
        /*0314*/ 	.word	0x0000ba70


	//   ....[4]....
        /*0318*/ 	.word	0x0000cc70


	//----- nvinfo : EIATTR_MAX_THREADS
	.align		4
.L_37:
        /*031c*/ 	.byte	0x04, 0x05
        /*031e*/ 	.short	(.L_39 - .L_38)
.L_38:
        /*0320*/ 	.word	0x00000180
        /*0324*/ 	.word	0x00000001
        /*0328*/ 	.word	0x00000001


	//----- nvinfo : EIATTR_CRS_STACK_SIZE
	.align		4
.L_39:
        /*032c*/ 	.byte	0x04, 0x1e
        /*032e*/ 	.short	(.L_41 - .L_40)
.L_40:
        /*0330*/ 	.word	0x00000000


	//----- nvinfo : EIATTR_CBANK_PARAM_SIZE
	.align		4
.L_41:
        /*0334*/ 	.byte	0x03, 0x19
        /*0336*/ 	.short	0x0470


	//----- nvinfo : EIATTR_PARAM_CBANK
	.align		4
        /*0338*/ 	.byte	0x04, 0x0a
        /*033a*/ 	.short	(.L_43 - .L_42)
	.align		4
.L_42:
        /*033c*/ 	.word	index@(.nv.constant0._ZN7cutlass13device_kernelINS_4gemm6kernel13GemmUniversalIN4cute5tupleIJiiiiEEENS1_10collective13CollectiveMmaINS1_34MainloopSm90TmaGmmaWarpSpecializedILi7ENS5_IJNS4_1CILi1EEESB_SB_EEENS1_35KernelTmaWarpSpecializedCooperativeEEENS5_IJNSA_ILi384EEENSA_ILi96EEENSA_ILi64EEEEEEaNS5_IJlSB_lEEEaSJ_NS4_8TiledMMAINS4_8MMA_AtomIJNS4_4SM904GMMA26MMA_64x96x32_S32S8S8_SS_TNEEEENS4_6LayoutINS5_IJNSA_ILi2EEESB_SB_EEENS5_IJSB_NSA_ILi0EEEST_EEEEENS5_IJNS4_10UnderscoreESW_SW_EEEEENS4_13SM90_TMA_LOADENS4_14ComposedLayoutINS4_7SwizzleILi2ELi4ELi3EEENS4_18smem_ptr_flag_bitsILi8EEENSQ_INS5_IJNSA_ILi8EEESH_EEENS5_IJSH_SB_EEEEEEEvNS4_8identityESZ_S19_vS1A_EENS_8epilogue10collective6detail29Sm90TmaWarpSpecializedAdapterINS1D_15DefaultEpilogueIaSJ_SJ_NS1C_6thread17LinearCombinationIaLi1EiiLNS1H_9ScaleType4KindE0ELNS_15FloatRoundStyleE2EaEENS1_15EpilogueDefaultEEEEEvvEEEEvNT_6ParamsE)
        /*0340*/ 	.short	0x0210
        /*0342*/ 	.short	0x0470


	//----- nvinfo : EIATTR_SW_WAR
	.align		4
.L_43:
        /*0344*/ 	.byte	0x04, 0x36
        /*0346*/ 	.short	(.L_45 - .L_44)
.L_44:
        /*0348*/ 	.word	0x00000008
.L_45:


//--------------------- .nv.callgraph             --------------------------
	.section	.nv.callgraph,"",@"SHT_CUDA_CALLGRAPH"
	.align	4
	.sectionentsize	8
	.align		4
        /*0000*/ 	.word	0x00000000
	.align		4
        /*0004*/ 	.word	0xffffffff
	.align		4
        /*0008*/ 	.word	index@(_ZN7cutlass13device_kernelINS_4gemm6kernel13GemmUniversalIN4cute5tupleIJiiiiEEENS1_10collective13CollectiveMmaINS1_34MainloopSm90TmaGmmaWarpSpecializedILi7ENS5_IJNS4_1CILi1EEESB_SB_EEENS1_35KernelTmaWarpSpecializedCooperativeEEENS5_IJNSA_ILi384EEENSA_ILi96EEENSA_ILi64EEEEEEaNS5_IJlSB_lEEEaSJ_NS4_8TiledMMAINS4_8MMA_AtomIJNS4_4SM904GMMA26MMA_64x96x32_S32S8S8_SS_TNEEEENS4_6LayoutINS5_IJNSA_ILi2EEESB_SB_EEENS5_IJSB_NSA_ILi0EEEST_EEEEENS5_IJNS4_10UnderscoreESW_SW_EEEEENS4_13SM90_TMA_LOADENS4_14ComposedLayoutINS4_7SwizzleILi2ELi4ELi3EEENS4_18smem_ptr_flag_bitsILi8EEENSQ_INS5_IJNSA_ILi8EEESH_EEENS5_IJSH_SB_EEEEEEEvNS4_8identityESZ_S19_vS1A_EENS_8epilogue10collective6detail29Sm90TmaWarpSpecializedAdapterINS1D_15DefaultEpilogueIaSJ_SJ_NS1C_6thread17LinearCombinationIaLi1EiiLNS1H_9ScaleType4KindE0ELNS_15FloatRoundStyleE2EaEENS1_15EpilogueDefaultEEEEEvvEEEEvNT_6ParamsE)
	.align		4
        /*000c*/ 	.word	index@(__assertfail)
	.align		4
        /*0010*/ 	.word	0x00000000
	.align		4
        /*0014*/ 	.word	0xfffffffe
	.align		4
        /*0018*/ 	.word	0x00000000
	.align		4
        /*001c*/ 	.word	0xfffffffd
	.align		4
        /*0020*/ 	.word	0x00000000
	.align		4
        /*0024*/ 	.word	0xfffffffc


//--------------------- .nv.constant4             --------------------------
	.section	.nv.constant4,"a",@progbits
	.align	8
	.align		8
.nv.constant4:
        /*0000*/ 	.dword	__assertfail
	.align		8
        /*0008*/ 	.dword	__unnamed_1
	.align		8
        /*0010*/ 	.dword	_ZN40_INTERNAL_8581e78c_4_k_cu_63b47472_147374cuda3std3__45__cpo5beginE
	.align		8
        /*0018*/ 	.dword	_ZN40_INTERNAL_8581e78c_4_k_cu_63b47472_147374cuda3std3__45__cpo3endE
	.align		8
        /*0020*/ 	.dword	_ZN40_INTERNAL_8581e78c_4_k_cu_63b47472_147374cuda3std3__45__cpo6cbeginE
	.align		8
        /*0028*/ 	.dword	_ZN40_INTERNAL_8581e78c_4_k_cu_63b47472_147374cuda3std3__45__cpo4cendE
	.align		8
        /*0030*/ 	.dword	_ZN40_INTERNAL_8581e78c_4_k_cu_63b47472_147374cuda3std3__442_GLOBAL__N__8581e78c_4_k_cu_63b47472_147376ignoreE
	.align		8
        /*0038*/ 	.dword	_ZN40_INTERNAL_8581e78c_4_k_cu_63b47472_147374cuda3std3__419piecewise_constructE
	.align		8
        /*0040*/ 	.dword	_ZN40_INTERNAL_8581e78c_4_k_cu_63b47472_147374cuda3std3__48in_placeE
	.align		8
        /*0048*/ 	.dword	_ZN40_INTERNAL_8581e78c_4_k_cu_63b47472_147374cuda3std6ranges3__45__cpo4swapE
	.align		8
        /*0050*/ 	.dword	_ZN40_INTERNAL_8581e78c_4_k_cu_63b47472_147374cuda3std6ranges3__45__cpo9iter_moveE
	.align		8
        /*0058*/ 	.dword	_ZN40_INTERNAL_8581e78c_4_k_cu_63b47472_147374cute7productE
	.align		8
        /*0060*/ 	.dword	_ZN40_INTERNAL_8581e78c_4_k_cu_63b47472_147374cute1_E
	.align		8
        /*0068*/ 	.dword	$str$22
	.align		8
        /*0070*/ 	.dword	$str$23


//--------------------- .text._ZN7cutlass13device_kernelINS_4gemm6kernel13GemmUniversalIN4cute5tupleIJiiiiEEENS1_10collective13CollectiveMmaINS1_34MainloopSm90TmaGmmaWarpSpecializedILi7ENS5_IJNS4_1CILi1EEESB_SB_EEENS1_35KernelTmaWarpSpecializedCooperativeEEENS5_IJNSA_ILi384EEENSA_ILi96EEENSA_ILi64EEEEEEaNS5_IJlSB_lEEEaSJ_NS4_8TiledMMAINS4_8MMA_AtomIJNS4_4SM904GMMA26MMA_64x96x32_S32S8S8_SS_TNEEEENS4_6LayoutINS5_IJNSA_ILi2EEESB_SB_EEENS5_IJSB_NSA_ILi0EEEST_EEEEENS5_IJNS4_10UnderscoreESW_SW_EEEEENS4_13SM90_TMA_LOADENS4_14ComposedLayoutINS4_7SwizzleILi2ELi4ELi3EEENS4_18smem_ptr_flag_bitsILi8EEENSQ_INS5_IJNSA_ILi8EEESH_EEENS5_IJSH_SB_EEEEEEEvNS4_8identityESZ_S19_vS1A_EENS_8epilogue10collective6detail29Sm90TmaWarpSpecializedAdapterINS1D_15DefaultEpilogueIaSJ_SJ_NS1C_6thread17LinearCombinationIaLi1EiiLNS1H_9ScaleType4KindE0ELNS_15FloatRoundStyleE2EaEENS1_15EpilogueDefaultEEEEEvvEEEEvNT_6ParamsE --------------------------
	.section	.text._ZN7cutlass13device_kernelINS_4gemm6kernel13GemmUniversalIN4cute5tupleIJiiiiEEENS1_10collective13CollectiveMmaINS1_34MainloopSm90TmaGmmaWarpSpecializedILi7ENS5_IJNS4_1CILi1EEESB_SB_EEENS1_35KernelTmaWarpSpecializedCooperativeEEENS5_IJNSA_ILi384EEENSA_ILi96EEENSA_ILi64EEEEEEaNS5_IJlSB_lEEEaSJ_NS4_8TiledMMAINS4_8MMA_AtomIJNS4_4SM904GMMA26MMA_64x96x32_S32S8S8_SS_TNEEEENS4_6LayoutINS5_IJNSA_ILi2EEESB_SB_EEENS5_IJSB_NSA_ILi0EEEST_EEEEENS5_IJNS4_10UnderscoreESW_SW_EEEEENS4_13SM90_TMA_LOADENS4_14ComposedLayoutINS4_7SwizzleILi2ELi4ELi3EEENS4_18smem_ptr_flag_bitsILi8EEENSQ_INS5_IJNSA_ILi8EEESH_EEENS5_IJSH_SB_EEEEEEEvNS4_8identityESZ_S19_vS1A_EENS_8epilogue10collective6detail29Sm90TmaWarpSpecializedAdapterINS1D_15DefaultEpilogueIaSJ_SJ_NS1C_6thread17LinearCombinationIaLi1EiiLNS1H_9ScaleType4KindE0ELNS_15FloatRoundStyleE2EaEENS1_15EpilogueDefaultEEEEEvvEEEEvNT_6ParamsE,"ax",@progbits
	.align	128
.text._ZN7cutlass13device_kernelINS_4gemm6kernel13GemmUniversalIN4cute5tupleIJiiiiEEENS1_10collective13CollectiveMmaINS1_34MainloopSm90TmaGmmaWarpSpecializedILi7ENS5_IJNS4_1CILi1EEESB_SB_EEENS1_35KernelTmaWarpSpecializedCooperativeEEENS5_IJNSA_ILi384EEENSA_ILi96EEENSA_ILi64EEEEEEaNS5_IJlSB_lEEEaSJ_NS4_8TiledMMAINS4_8MMA_AtomIJNS4_4SM904GMMA26MMA_64x96x32_S32S8S8_SS_TNEEEENS4_6LayoutINS5_IJNSA_ILi2EEESB_SB_EEENS5_IJSB_NSA_ILi0EEEST_EEEEENS5_IJNS4_10UnderscoreESW_SW_EEEEENS4_13SM90_TMA_LOADENS4_14ComposedLayoutINS4_7SwizzleILi2ELi4ELi3EEENS4_18smem_ptr_flag_bitsILi8EEENSQ_INS5_IJNSA_ILi8EEESH_EEENS5_IJSH_SB_EEEEEEEvNS4_8identityESZ_S19_vS1A_EENS_8epilogue10collective6detail29Sm90TmaWarpSpecializedAdapterINS1D_15DefaultEpilogueIaSJ_SJ_NS1C_6thread17LinearCombinationIaLi1EiiLNS1H_9ScaleType4KindE0ELNS_15FloatRoundStyleE2EaEENS1_15EpilogueDefaultEEEEEvvEEEEvNT_6ParamsE:
        .type           _ZN7cutlass13device_kernelINS_4gemm6kernel13GemmUniversalIN4cute5tupleIJiiiiEEENS1_10collective13CollectiveMmaINS1_34MainloopSm90TmaGmmaWarpSpecializedILi7ENS5_IJNS4_1CILi1EEESB_SB_EEENS1_35KernelTmaWarpSpecializedCooperativeEEENS5_IJNSA_ILi384EEENSA_ILi96EEENSA_ILi64EEEEEEaNS5_IJlSB_lEEEaSJ_NS4_8TiledMMAINS4_8MMA_AtomIJNS4_4SM904GMMA26MMA_64x96x32_S32S8S8_SS_TNEEEENS4_6LayoutINS5_IJNSA_ILi2EEESB_SB_EEENS5_IJSB_NSA_ILi0EEEST_EEEEENS5_IJNS4_10UnderscoreESW_SW_EEEEENS4_13SM90_TMA_LOADENS4_14ComposedLayoutINS4_7SwizzleILi2ELi4ELi3EEENS4_18smem_ptr_flag_bitsILi8EEENSQ_INS5_IJNSA_ILi8EEESH_EEENS5_IJSH_SB_EEEEEEEvNS4_8identityESZ_S19_vS1A_EENS_8epilogue10collective6detail29Sm90TmaWarpSpecializedAdapterINS1D_15DefaultEpilogueIaSJ_SJ_NS1C_6thread17LinearCombinationIaLi1EiiLNS1H_9ScaleType4KindE0ELNS_15FloatRoundStyleE2EaEENS1_15EpilogueDefaultEEEEEvvEEEEvNT_6ParamsE,@function
        .size           _ZN7cutlass13device_kernelINS_4gemm6kernel13GemmUniversalIN4cute5tupleIJiiiiEEENS1_10collective13CollectiveMmaINS1_34MainloopSm90TmaGmmaWarpSpecializedILi7ENS5_IJNS4_1CILi1EEESB_SB_EEENS1_35KernelTmaWarpSpecializedCooperativeEEENS5_IJNSA_ILi384EEENSA_ILi96EEENSA_ILi64EEEEEEaNS5_IJlSB_lEEEaSJ_NS4_8TiledMMAINS4_8MMA_AtomIJNS4_4SM904GMMA26MMA_64x96x32_S32S8S8_SS_TNEEEENS4_6LayoutINS5_IJNSA_ILi2EEESB_SB_EEENS5_IJSB_NSA_ILi0EEEST_EEEEENS5_IJNS4_10UnderscoreESW_SW_EEEEENS4_13SM90_TMA_LOADENS4_14ComposedLayoutINS4_7SwizzleILi2ELi4ELi3EEENS4_18smem_ptr_flag_bitsILi8EEENSQ_INS5_IJNSA_ILi8EEESH_EEENS5_IJSH_SB_EEEEEEEvNS4_8identityESZ_S19_vS1A_EENS_8epilogue10collective6detail29Sm90TmaWarpSpecializedAdapterINS1D_15DefaultEpilogueIaSJ_SJ_NS1C_6thread17LinearCombinationIaLi1EiiLNS1H_9ScaleType4KindE0ELNS_15FloatRoundStyleE2EaEENS1_15EpilogueDefaultEEEEEvvEEEEvNT_6ParamsE,(.L_x_364 - _ZN7cutlass13device_kernelINS_4gemm6kernel13GemmUniversalIN4cute5tupleIJiiiiEEENS1_10collective13CollectiveMmaINS1_34MainloopSm90TmaGmmaWarpSpecializedILi7ENS5_IJNS4_1CILi1EEESB_SB_EEENS1_35KernelTmaWarpSpecializedCooperativeEEENS5_IJNSA_ILi384EEENSA_ILi96EEENSA_ILi64EEEEEEaNS5_IJlSB_lEEEaSJ_NS4_8TiledMMAINS4_8MMA_AtomIJNS4_4SM904GMMA26MMA_64x96x32_S32S8S8_SS_TNEEEENS4_6LayoutINS5_IJNSA_ILi2EEESB_SB_EEENS5_IJSB_NSA_ILi0EEEST_EEEEENS5_IJNS4_10UnderscoreESW_SW_EEEEENS4_13SM90_TMA_LOADENS4_14ComposedLayoutINS4_7SwizzleILi2ELi4ELi3EEENS4_18smem_ptr_flag_bitsILi8EEENSQ_INS5_IJNSA_ILi8EEESH_EEENS5_IJSH_SB_EEEEEEEvNS4_8identityESZ_S19_vS1A_EENS_8epilogue10collective6detail29Sm90TmaWarpSpecializedAdapterINS1D_15DefaultEpilogueIaSJ_SJ_NS1C_6thread17LinearCombinationIaLi1EiiLNS1H_9ScaleType4KindE0ELNS_15FloatRoundStyleE2EaEENS1_15EpilogueDefaultEEEEEvvEEEEvNT_6ParamsE)
        .other          _ZN7cutlass13device_kernelINS_4gemm6kernel13GemmUniversalIN4cute5tupleIJiiiiEEENS1_10collective13CollectiveMmaINS1_34MainloopSm90TmaGmmaWarpSpecializedILi7ENS5_IJNS4_1CILi1EEESB_SB_EEENS1_35KernelTmaWarpSpecializedCooperativeEEENS5_IJNSA_ILi384EEENSA_ILi96EEENSA_ILi64EEEEEEaNS5_IJlSB_lEEEaSJ_NS4_8TiledMMAINS4_8MMA_AtomIJNS4_4SM904GMMA26MMA_64x96x32_S32S8S8_SS_TNEEEENS4_6LayoutINS5_IJNSA_ILi2EEESB_SB_EEENS5_IJSB_NSA_ILi0EEEST_EEEEENS5_IJNS4_10UnderscoreESW_SW_EEEEENS4_13SM90_TMA_LOADENS4_14ComposedLayoutINS4_7SwizzleILi2ELi4ELi3EEENS4_18smem_ptr_flag_bitsILi8EEENSQ_INS5_IJNSA_ILi8EEESH_EEENS5_IJSH_SB_EEEEEEEvNS4_8identityESZ_S19_vS1A_EENS_8epilogue10collective6detail29Sm90TmaWarpSpecializedAdapterINS1D_15DefaultEpilogueIaSJ_SJ_NS1C_6thread17LinearCombinationIaLi1EiiLNS1H_9ScaleType4KindE0ELNS_15FloatRoundStyleE2EaEENS1_15EpilogueDefaultEEEEEvvEEEEvNT_6ParamsE,@"STO_CUDA_ENTRY STV_DEFAULT"
_ZN7cutlass13device_kernelINS_4gemm6kernel13GemmUniversalIN4cute5tupleIJiiiiEEENS1_10collective13CollectiveMmaINS1_34MainloopSm90TmaGmmaWarpSpecializedILi7ENS5_IJNS4_1CILi1EEESB_SB_EEENS1_35KernelTmaWarpSpecializedCooperativeEEENS5_IJNSA_ILi384EEENSA_ILi96EEENSA_ILi64EEEEEEaNS5_IJlSB_lEEEaSJ_NS4_8TiledMMAINS4_8MMA_AtomIJNS4_4SM904GMMA26MMA_64x96x32_S32S8S8_SS_TNEEEENS4_6LayoutINS5_IJNSA_ILi2EEESB_SB_EEENS5_IJSB_NSA_ILi0EEEST_EEEEENS5_IJNS4_10UnderscoreESW_SW_EEEEENS4_13SM90_TMA_LOADENS4_14ComposedLayoutINS4_7SwizzleILi2ELi4ELi3EEENS4_18smem_ptr_flag_bitsILi8EEENSQ_INS5_IJNSA_ILi8EEESH_EEENS5_IJSH_SB_EEEEEEEvNS4_8identityESZ_S19_vS1A_EENS_8epilogue10collective6detail29Sm90TmaWarpSpecializedAdapterINS1D_15DefaultEpilogueIaSJ_SJ_NS1C_6thread17LinearCombinationIaLi1EiiLNS1H_9ScaleType4KindE0ELNS_15FloatRoundStyleE2EaEENS1_15EpilogueDefaultEEEEEvvEEEEvNT_6ParamsE:
[----:B------:R-:W0:Y:S01]  /*0000*/  LDC R1, c[0x0][0x28] ;  /* 0x00000a00ff017b82 */ /* 0x000e220000000800 */
[----:B------:R-:W1:Y:S01]  /*0010*/  S2R R23, SR_TID.X ;  /* 0x0000000000177919 */ /* 0x000e620000002100 */
[----:B------:R-:W-:Y:S01]  /*0020*/  ELECT P0, URZ, PT ;  /* 0x00000000003f782f */ /* 0x000fe20003800000 */
[----:B------:R-:W-:Y:S01]  /*0030*/  BSSY B0, `(.L_x_0) ;  /* 0x000000f000007945 */ /* 0x000fe20003800000 */
[--C-:B-1----:R-:W-:Y:S02]  /*0040*/  SHF.R.U32.HI R0, RZ, 0x5, R23.reuse ;  /* 0x00000005ff007819 */ /* 0x102fe40000011617 */
[----:B------:R-:W-:-:S03]  /*0050*/  SHF.R.U32.HI R3, RZ, 0x7, R23 ;  /* 0x00000007ff037819 */ /* 0x000fc60000011617 */
[----:B------:R-:W1:Y:S04]  /*0060*/  SHFL.IDX PT, R2, R0, RZ, 0x1f ;  /* 0x00001fff00027589 */ /* 0x000e6800000e0000 */
[----:B------:R2:W3:Y:S01]  /*0070*/  SHFL.IDX PT, R10, R3, RZ, 0x1f ;  /* 0x00001fff030a7589 */ /* 0x0004e200000e0000 */
[----:B-1----:R-:W-:-:S13]  /*0080*/  ISETP.NE.OR P0, PT, R2, RZ, !P0 ;  /* 0x000000ff0200720c */ /* 0x002fda0004705670 */
[----:B0-23--:R-:W-:Y:S05]  /*0090*/  @P0 BRA `(.L_x_1) ;  /* 0x0000000000200947 */ /* 0x00dfea0003800000 */
[----:B------:R-:W-:Y:S02]  /*00a0*/  ULDC.64 UR4, c[0x0][0x198] ;  /* 0x0000660000047ab9 */ /* 0x000fe40000000a00 */
[----:B------:R-:W-:Y:S02]  /*00b0*/  UIADD3 UR6, UP0, UR4, 0xf0, URZ ;  /* 0x000000f004067890 */ /* 0x000fe4000ff1e03f */
[----:B------:R-:W-:Y:S02]  /*00c0*/  UIADD3 UR4, UP1, UR4, 0x1f0, URZ ;  /* 0x000001f004047890 */ /* 0x000fe4000ff3e03f */
[----:B------:R-:W-:Y:S02]  /*00d0*/  UIADD3.X UR7, URZ, UR5, URZ, UP0, !UPT ;  /* 0x000000053f077290 */ /* 0x000fe400087fe43f */
[----:B------:R-:W-:-:S07]  /*00e0*/  UIADD3.X UR5, URZ, UR5, URZ, UP1, !UPT ;  /* 0x000000053f057290 */ /* 0x000fce0008ffe43f */
[----:B------:R0:W-:Y:S02]  /*00f0*/  UTMACCTL.PF [UR6] ;  /* 0x00000000060079b9 */ /* 0x0001e40008040000 */
[----:B------:R0:W-:Y:S02]  /*0100*/  UTMACCTL.PF [UR4] ;  /* 0x00000000040079b9 */ /* 0x0001e40008040000 */
[----:B0-----:R-:W-:Y:S01]  /*0110*/  NOP ;  /* 0x0000000000007918 */ /* 0x001fe20000000000 */
.L_x_1:
[----:B------:R-:W-:Y:S05]  /*0120*/  BSYNC B0 ;  /* 0x0000000000007941 */ /* 0x000fea0003800000 */
.L_x_0:
[----:B------:R-:W0:Y:S02]  /*0130*/  SHFL.IDX PT, R3, R0, RZ, 0x1f ;  /* 0x00001fff00037589 */ /* 0x000e2400000e0000 */
[----:B0-----:R-:W-:-:S13]  /*0140*/  ISETP.NE.AND P0, PT, R3, RZ, PT ;  /* 0x000000ff0300720c */ /* 0x001fda0003f05270 */
[----:B------:R-:W-:Y:S05]  /*0150*/  @P0 BRA `(.L_x_2) ;  /* 0x0000000000700947 */ /* 0x000fea0003800000 */
[----:B------:R-:W0:Y:S01]  /*0160*/  S2UR UR8, SR_CgaCtaId ;  /* 0x00000000000879c3 */ /* 0x000e220000008800 */
[----:B------:R-:W-:Y:S01]  /*0170*/  UMOV UR4, 0x400 ;  /* 0x0000040000047882 */ /* 0x000fe20000000000 */
[----:B------:R-:W-:Y:S01]  /*0180*/  UMOV UR5, 0x1 ;  /* 0x0000000100057882 */ /* 0x000fe20000000000 */
[----:B------:R-:W-:Y:S01]  /*0190*/  UMOV UR6, 0x100 ;  /* 0x0000010000067882 */ /* 0x000fe20000000000 */
[----:B------:R-:W-:Y:S01]  /*01a0*/  ELECT P0, URZ, PT ;  /* 0x00000000003f782f */ /* 0x000fe20003800000 */
[----:B------:R-:W-:-:S04]  /*01b0*/  UIADD3 UR6, -UR6, 0x100000, URZ ;  /* 0x0010000006067890 */ /* 0x000fc8000fffe13f */
[----:B------:R-:W-:Y:S02]  /*01c0*/  USHF.L.U32 UR7, UR6, 0xb, URZ ;  /* 0x0000000b06077899 */ /* 0x000fe4000800063f */
[----:B------:R-:W-:Y:S02]  /*01d0*/  USHF.L.U32 UR6, UR6, 0x1, URZ ;  /* 0x0000000106067899 */ /* 0x000fe4000800063f */
[----:B0-----:R-:W-:Y:S02]  /*01e0*/  ULEA UR8, UR8, UR4, 0x18 ;  /* 0x0000000408087291 */ /* 0x001fe4000f8ec03f */
[----:B------:R-:W-:-:S04]  /*01f0*/  UIADD3 UR4, -UR5, 0x100000, URZ ;  /* 0x0010000005047890 */ /* 0x000fc8000fffe13f */
[----:B------:R-:W-:Y:S02]  /*0200*/  USHF.L.U32 UR5, UR4, 0xb, URZ ;  /* 0x0000000b04057899 */ /* 0x000fe4000800063f */
[----:B------:R-:W-:Y:S01]  /*0210*/  USHF.L.U32 UR4, UR4, 0x1, URZ ;  /* 0x0000000104047899 */ /* 0x000fe2000800063f */
[----:B------:R-:W0:Y:S11]  /*0220*/  FENCE.VIEW.ASYNC.S ;  /* 0x00000000000073c6 */ /* 0x000e360000000000 */
[----:B0-----:R0:W1:Y:S01]  /*0230*/  SYNCS.EXCH.64 URZ, [UR8], UR4 ;  /* 0x00000004083f75b2 */ /* 0x0010620008000100 */
[----:B------:R0:W2:Y:S01]  /*0240*/  SYNCS.EXCH.64 URZ, [UR8+0x38], UR6 ;  /* 0x00003806083f75b2 */ /* 0x0000a20008000100 */
[----:B------:R0:W3:Y:S01]  /*0250*/  SYNCS.EXCH.64 URZ, [UR8+0x8], UR4 ;  /* 0x00000804083f75b2 */ /* 0x0000e20008000100 */
[----:B------:R0:W4:Y:S01]  /*0260*/  SYNCS.EXCH.64 URZ, [UR8+0x40], UR6 ;  /* 0x00004006083f75b2 */ /* 0x0001220008000100 */
[----:B------:R0:W0:Y:S01]  /*0270*/  SYNCS.EXCH.64 URZ, [UR8+0x10], UR4 ;  /* 0x00001004083f75b2 */ /* 0x0000220008000100 */
        /* <DEDUP_REMOVED lines=9> */
[----:B------:R-:W-:Y:S01]  /*0310*/  NOP ;  /* 0x0000000000007918 */ /* 0x000fe20000000000 */
.L_x_2:
[----:B------:R-:W5:Y:S01]  /*0320*/  SHFL.IDX PT, R0, R0, RZ, 0x1f ;  /* 0x00001fff00007589 */ /* 0x000f6200000e0000 */
[----:B------:R-:W-:Y:S01]  /*0330*/  ELECT P0, URZ, PT ;  /* 0x00000000003f782f */ /* 0x000fe20003800000 */
[----:B------:R-:W1:Y:S01]  /*0340*/  LDC R4, c[0x0][0x65c] ;  /* 0x00019700ff047b82 */ /* 0x000e620000000800 */
[----:B------:R-:W-:Y:S01]  /*0350*/  SHF.R.S32.HI R5, RZ, 0x1f, R2 ;  /* 0x0000001fff057819 */ /* 0x000fe20000011402 */
[----:B------:R-:W2:Y:S01]  /*0360*/  S2R R3, SR_CTAID.Y ;  /* 0x0000000000037919 */ /* 0x000ea20000002600 */
[----:B0-----:R-:W-:Y:S01]  /*0370*/  UMOV UR4, 0x20 ;  /* 0x0000002000047882 */ /* 0x001fe20000000000 */
[----:B------:R-:W-:Y:S01]  /*0380*/  ISETP.NE.AND P2, PT, R10, RZ, PT ;  /* 0x000000ff0a00720c */ /* 0x000fe20003f45270 */
[----:B------:R-:W-:Y:S01]  /*0390*/  NOP ;  /* 0x0000000000007918 */ /* 0x000fe20000000000 */
[----:B------:R-:W-:Y:S01]  /*03a0*/  LEA.HI R5, R5, R2, RZ, 0x2 ;  /* 0x0000000205057211 */ /* 0x000fe200078f10ff */
[----:B------:R-:W-:-:S03]  /*03b0*/  NOP ;  /* 0x0000000000007918 */ /* 0x000fc60000000000 */
[----:B------:R-:W-:Y:S02]  /*03c0*/  LOP3.LUT R5, R5, 0xfffffffc, RZ, 0xc0, !PT ;  /* 0xfffffffc05057812 */ /* 0x000fe400078ec0ff */
[----:B-----5:R-:W-:-:S03]  /*03d0*/  ISETP.NE.OR P0, PT, R0, RZ, !P0 ;  /* 0x000000ff0000720c */ /* 0x020fc60004705670 */
[----:B------:R-:W-:Y:S01]  /*03e0*/  IMAD.IADD R0, R2, 0x1, -R5 ;  /* 0x0000000102007824 */ /* 0x000fe200078e0a05 */
[----:B-1----:R-:W-:Y:S01]  /*03f0*/  ISETP.NE.AND P3, PT, R4, 0x1, PT ;  /* 0x000000010400780c */ /* 0x002fe20003f65270 */
[----:B------:R-:W-:Y:S01]  /*0400*/  IMAD.MOV.U32 R5, RZ, RZ, RZ ;  /* 0x000000ffff057224 */ /* 0x000fe200078e00ff */
[----:B------:R-:W0:Y:S07]  /*0410*/  S2R R4, SR_CTAID.X ;  /* 0x0000000000047919 */ /* 0x000e2e0000002500 */
[----:B------:R-:W-:Y:S01]  /*0420*/  VOTEU.ALL UP0, P0 ;  /* 0x00000000003f7886 */ /* 0x000fe20000000000 */
[----:B------:R-:W-:-:S03]  /*0430*/  VOTEU.ALL UP1, P0 ;  /* 0x00000000003f7886 */ /* 0x000fc60000020000 */
[----:B------:R-:W0:Y:S01]  /*0440*/  @P3 LDC R9, c[0x0][0x10] ;  /* 0x00000400ff093b82 */ /* 0x000e220000000800 */
[----:B--2---:R-:W-:Y:S01]  /*0450*/  @P3 IMAD.MOV.U32 R6, RZ, RZ, R3 ;  /* 0x000000ffff063224 */ /* 0x004fe200078e0003 */
[----:B------:R-:W-:Y:S01]  /*0460*/  @!UP0 UMOV UR6, 0x400 ;  /* 0x0000040000068882 */ /* 0x000fe20000000000 */
[----:B------:R-:W-:-:S04]  /*0470*/  @!UP0 UIADD3 UR4, -UR4, 0x100000, URZ ;  /* 0x0010000004048890 */ /* 0x000fc8000fffe13f */
[----:B------:R-:W-:Y:S02]  /*0480*/  @!UP0 USHF.L.U32 UR5, UR4, 0xb, URZ ;  /* 0x0000000b04058899 */ /* 0x000fe4000800063f */
[----:B------:R-:W-:Y:S01]  /*0490*/  @!UP0 USHF.L.U32 UR4, UR4, 0x1, URZ ;  /* 0x0000000104048899 */ /* 0x000fe2000800063f */
[----:B------:R-:W-:Y:S02]  /*04a0*/  @P3 IMAD.MOV.U32 R7, RZ, RZ, RZ ;  /* 0x000000ffff073224 */ /* 0x000fe400078e00ff */
[----:B------:R-:W-:Y:S01]  /*04b0*/  @P3 IMAD.MOV.U32 R13, RZ, RZ, RZ ;  /* 0x000000ffff0d3224 */ /* 0x000fe200078e00ff */
[----:B------:R-:W1:Y:S08]  /*04c0*/  @!UP0 S2UR UR7, SR_CgaCtaId ;  /* 0x00000000000789c3 */ /* 0x000e700000008800 */
[----:B------:R-:W2:Y:S01]  /*04d0*/  @!P3 LDC R11, c[0x0][0xc] ;  /* 0x00000300ff0bbb82 */ /* 0x000ea20000000800 */
[----:B0-----:R-:W-:-:S04]  /*04e0*/  @P3 IMAD.WIDE.U32 R8, R4, R9, R6 ;  /* 0x0000000904083225 */ /* 0x001fc800078e0006 */
[----:B------:R-:W-:Y:S02]  /*04f0*/  @P3 IMAD.MOV.U32 R17, RZ, RZ, R8 ;  /* 0x000000ffff113224 */ /* 0x000fe400078e0008 */
[----:B------:R-:W-:Y:S01]  /*0500*/  @P3 IMAD.IADD R16, R9, 0x1, R13 ;  /* 0x0000000109103824 */ /* 0x000fe200078e020d */
[----:B-1----:R-:W-:Y:S01]  /*0510*/  @!UP0 ULEA UR6, UR7, UR6, 0x18 ;  /* 0x0000000607068291 */ /* 0x002fe2000f8ec03f */
[----:B------:R-:W-:Y:S01]  /*0520*/  VOTEU.ALL UP0, P0 ;  /* 0x00000000003f7886 */ /* 0x000fe20000000000 */
[----:B------:R-:W-:-:S04]  /*0530*/  ISETP.NE.AND P0, PT, R0, 0x3, PT ;  /* 0x000000030000780c */ /* 0x000fc80003f05270 */
[----:B------:R-:W-:Y:S01]  /*0540*/  ISETP.EQ.OR P0, PT, R0, RZ, !P0 ;  /* 0x000000ff0000720c */ /* 0x000fe20004702670 */
[----:B--2---:R-:W-:-:S03]  /*0550*/  @!P3 IMAD.WIDE.U32 R6, R11, R3, R4 ;  /* 0x000000030b06b225 */ /* 0x004fc600078e0004 */
[C---:B------:R-:W-:Y:S01]  /*0560*/  ISETP.EQ.AND P0, PT, R10.reuse, RZ, P0 ;  /* 0x000000ff0a00720c */ /* 0x040fe20000702270 */
[----:B------:R-:W-:Y:S01]  /*0570*/  VIADD R10, R10, 0xffffffff ;  /* 0xffffffff0a0a7836 */ /* 0x000fe20000000000 */
[----:B------:R-:W0:Y:S02]  /*0580*/  FENCE.VIEW.ASYNC.S ;  /* 0x00000000000073c6 */ /* 0x000e240000000000 */
[----:B0-----:R0:W3:Y:S01]  /*0590*/  @!UP0 SYNCS.EXCH.64 URZ, [UR6+0x80], UR4 ;  /* 0x00008004063f85b2 */ /* 0x0010e20008000100 */
[----:B------:R-:W-:Y:S01]  /*05a0*/  @!P3 IMAD.MOV.U32 R17, RZ, RZ, R6 ;  /* 0x000000ffff11b224 */ /* 0x000fe200078e0006 */
[----:B------:R-:W-:Y:S01]  /*05b0*/  SEL R2, RZ, 0x1, !P0 ;  /* 0x00000001ff027807 */ /* 0x000fe20004000000 */
[----:B------:R-:W-:Y:S01]  /*05c0*/  @!P3 IMAD.MOV.U32 R16, RZ, RZ, R7 ;  /* 0x000000ffff10b224 */ /* 0x000fe200078e0007 */
[----:B------:R-:W-:-:S04]  /*05d0*/  ISETP.GE.U32.AND P1, PT, R10, 0x2, PT ;  /* 0x000000020a00780c */ /* 0x000fc80003f26070 */
[----:B------:R-:W-:Y:S01]  /*05e0*/  SEL R2, R2, 0x2, P1 ;  /* 0x0000000202027807 */ /* 0x000fe20000800000 */
[----:B------:R0:W3:Y:S01]  /*05f0*/  @!UP1 SYNCS.EXCH.64 URZ, [UR6+0x88], UR4 ;  /* 0x00008804063f95b2 */ /* 0x0000e20008000100 */
[----:B------:R-:W-:Y:S01]  /*0600*/  NOP ;  /* 0x0000000000007918 */ /* 0x000fe20000000000 */
[----:B---34-:R-:W-:Y:S06]  /*0610*/  BAR.SYNC.DEFER_BLOCKING 0x0 ;  /* 0x0000000000007b1d */ /* 0x018fec0000010000 */
[----:B------:R-:W-:Y:S05]  /*0620*/  @!P2 BRA `(.L_x_3) ;  /* 0x000000ac007ca947 */ /* 0x000fea0003800000 */
[----:B------:R-:W-:-:S13]  /*0630*/  ISETP.GT.U32.AND P0, PT, R10, 0x1, PT ;  /* 0x000000010a00780c */ /* 0x000fda0003f04070 */
[----:B0-----:R-:W-:Y:S05]  /*0640*/  @P0 EXIT ;  /* 0x000000000000094d */ /* 0x001fea0003800000 */
[----:B------:R-:W-:Y:S01]  /*0650*/  ULDC.64 UR4, c[0x0][0x650] ;  /* 0x0001940000047ab9 */ /* 0x000fe20000000a00 */
[----:B------:R-:W-:Y:S01]  /*0660*/  PRMT R0, RZ, 0x7610, R0 ;  /* 0x00007610ff007816 */ /* 0x000fe20000000000 */
[----:B------:R-:W-:Y:S01]  /*0670*/  IMAD.MOV.U32 R22, RZ, RZ, -0x1 ;  /* 0xffffffffff167424 */ /* 0x000fe200078e00ff */
[----:B------:R-:W-:Y:S01]  /*0680*/  ISETP.GE.U32.AND P0, PT, R17, UR4, PT ;  /* 0x0000000411007c0c */ /* 0x000fe2000bf06070 */
[----:B------:R-:W-:Y:S02]  /*0690*/  IMAD.MOV.U32 R19, RZ, RZ, -0x1 ;  /* 0xffffffffff137424 */ /* 0x000fe400078e00ff */
[----:B------:R-:W-:Y:S01]  /*06a0*/  IMAD.MOV.U32 R18, RZ, RZ, -0x1 ;  /* 0xffffffffff127424 */ /* 0x000fe200078e00ff */
[----:B------:R-:W-:-:S13]  /*06b0*/  ISETP.GE.U32.AND.EX P0, PT, R16, UR5, PT, P0 ;  /* 0x0000000510007c0c */ /* 0x000fda000bf06100 */
[----:B------:R-:W-:Y:S05]  /*06c0*/  @P0 BRA `(.L_x_4) ;  /* 0x0000000400600947 */ /* 0x000fea0003800000 */
[----:B------:R-:W0:Y:S01]  /*06d0*/  LDC.64 R14, c[0x0][0x628] ;  /* 0x00018a00ff0e7b82 */ /* 0x000e220000000a00 */
[----:B------:R-:W-:Y:S02]  /*06e0*/  IMAD.MOV.U32 R6, RZ, RZ, R17 ;  /* 0x000000ffff067224 */ /* 0x000fe400078e0011 */
[----:B------:R-:W-:-:S05]  /*06f0*/  IMAD.MOV.U32 R7, RZ, RZ, R16 ;  /* 0x000000ffff077224 */ /* 0x000fca00078e0010 */
[----:B------:R-:W1:Y:S08]  /*0700*/  LDC R12, c[0x0][0x630] ;  /* 0x00018c00ff0c7b82 */ /* 0x000e700000000800 */
[----:B------:R-:W2:Y:S01]  /*0710*/  LDC.64 R18, c[0x0][0x620] ;  /* 0x00018800ff127b82 */ /* 0x000ea20000000a00 */
[----:B0-----:R-:W-:-:S04]  /*0720*/  ISETP.NE.U32.AND P0, PT, R14, RZ, PT ;  /* 0x000000ff0e00720c */ /* 0x001fc80003f05070 */
[----:B------:R-:W-:-:S13]  /*0730*/  ISETP.NE.AND.EX P0, PT, R15, RZ, PT, P0 ;  /* 0x000000ff0f00720c */ /* 0x000fda0003f05300 */
[----:B-12---:R-:W-:Y:S05]  /*0740*/  @!P0 BRA `(.L_x_5) ;  /* 0x0000000000288947 */ /* 0x006fea0003800000 */
[----:B------:R-:W0:Y:S02]  /*0750*/  LDC R0, c[0x0][0x634] ;  /* 0x00018d00ff007b82 */ /* 0x000e240000000800 */
[----:B0-----:R-:W-:-:S05]  /*0760*/  IADD3 R11, P0, R17, R0, RZ ;  /* 0x00000000110b7210 */ /* 0x001fca0007f1e0ff */
[----:B------:R-:W-:-:S04]  /*0770*/  IMAD.X R13, RZ, RZ, R16, P0 ;  /* 0x000000ffff0d7224 */ /* 0x000fc800000e0610 */
[----:B------:R-:W-:-:S04]  /*0780*/  IMAD.WIDE.U32 R6, R13, R14, RZ ;  /* 0x0000000e0d067225 */ /* 0x000fc800078e00ff */
[----:B------:R-:W-:-:S04]  /*0790*/  IMAD.WIDE.U32 R8, P0, R11, R15, R6 ;  /* 0x0000000f0b087225 */ /* 0x000fc80007800006 */
[----:B------:R-:W-:-:S04]  /*07a0*/  IMAD.WIDE.U32 R6, R11, R14, RZ ;  /* 0x0000000e0b067225 */ /* 0x000fc800078e00ff */
[----:B------:R-:W-:Y:S01]  /*07b0*/  IMAD.X R11, RZ, RZ, RZ, P0 ;  /* 0x000000ffff0b7224 */ /* 0x000fe200000e06ff */
[----:B------:R-:W-:Y:S01]  /*07c0*/  IADD3 RZ, P0, R7, R8, RZ ;  /* 0x0000000807ff7210 */ /* 0x000fe20007f1e0ff */
[----:B------:R-:W-:-:S04]  /*07d0*/  IMAD.MOV.U32 R10, RZ, RZ, R9 ;  /* 0x000000ffff0a7224 */ /* 0x000fc800078e0009 */
[----:B------:R-:W-:-:S08]  /*07e0*/  IMAD.WIDE.U32.X R6, R13, R15, R10, P0 ;  /* 0x0000000f0d067225 */ /* 0x000fd000000e040a */
.L_x_5:
[-CC-:B------:R-:W-:Y:S01]  /*07f0*/  SHF.R.U64 R26, R6, R12.reuse, R7.reuse ;  /* 0x0000000c061a7219 */ /* 0x180fe20000001207 */
[----:B------:R-:W0:Y:S01]  /*0800*/  LDC R10, c[0x0][0x618] ;  /* 0x00018600ff0a7b82 */ /* 0x000e220000000800 */
[----:B------:R-:W-:Y:S01]  /*0810*/  SHF.R.U32.HI R5, RZ, R12, R7 ;  /* 0x0000000cff057219 */ /* 0x000fe20000011607 */
[----:B------:R-:W-:Y:S01]  /*0820*/  ULDC UR4, c[0x0][0x150] ;  /* 0x0000540000047ab9 */ /* 0x000fe20000000800 */
[----:B------:R-:W-:Y:S01]  /*0830*/  IADD3 R9, P0, RZ, -R26, RZ ;  /* 0x8000001aff097210 */ /* 0x000fe20007f1e0ff */
[----:B------:R-:W-:Y:S01]  /*0840*/  IMAD.MOV.U32 R6, RZ, RZ, R17 ;  /* 0x000000ffff067224 */ /* 0x000fe200078e0011 */
[----:B------:R-:W-:Y:S01]  /*0850*/  I2FP.F32.U32 R0, R4 ;  /* 0x0000000400007245 */ /* 0x000fe20000201000 */
[----:B------:R-:W-:Y:S02]  /*0860*/  IMAD.MOV.U32 R7, RZ, RZ, R16 ;  /* 0x000000ffff077224 */ /* 0x000fe400078e0010 */
[----:B------:R-:W1:Y:S01]  /*0870*/  LDC.64 R24, c[0x0][0x640] ;  /* 0x00019000ff187b82 */ /* 0x000e620000000a00 */
[----:B------:R-:W-:-:S02]  /*0880*/  IMAD.X R11, RZ, RZ, ~R5, P0 ;  /* 0x000000ffff0b7224 */ /* 0x000fc400000e0e05 */
[----:B------:R-:W-:Y:S01]  /*0890*/  FMUL R0, R0, UR4 ;  /* 0x0000000400007c20 */ /* 0x000fe20008400000 */
[----:B------:R-:W-:Y:S01]  /*08a0*/  IMAD.WIDE.U32 R6, R9, R18, R6 ;  /* 0x0000001209067225 */ /* 0x000fe200078e0006 */
[----:B------:R-:W-:-:S03]  /*08b0*/  ULDC UR4, c[0x0][0x154] ;  /* 0x0000550000047ab9 */ /* 0x000fc60000000800 */
[----:B------:R-:W-:Y:S01]  /*08c0*/  IMAD R8, R11, R18, RZ ;  /* 0x000000120b087224 */ /* 0x000fe200078e02ff */
[----:B------:R-:W2:Y:S01]  /*08d0*/  LDC R5, c[0x0][0x144] ;  /* 0x00005100ff057b82 */ /* 0x000ea20000000800 */
[----:B------:R-:W3:Y:S02]  /*08e0*/  F2I.U32.TRUNC.NTZ R0, R0 ;  /* 0x0000000000007305 */ /* 0x000ee4000020f000 */
[----:B------:R-:W-:-:S04]  /*08f0*/  IMAD R9, R9, R19, R8 ;  /* 0x0000001309097224 */ /* 0x000fc800078e0208 */
[----:B------:R-:W-:Y:S01]  /*0900*/  IMAD.IADD R7, R7, 0x1, R9 ;  /* 0x0000000107077824 */ /* 0x000fe200078e0209 */
[----:B------:R-:W4:Y:S01]  /*0910*/  LDC R12, c[0x0][0x608] ;  /* 0x00018200ff0c7b82 */ /* 0x000f220000000800 */
[----:B------:R-:W-:-:S03]  /*0920*/  IMAD.MOV.U32 R9, RZ, RZ, -0x1 ;  /* 0xffffffffff097424 */ /* 0x000fc600078e00ff */
[-CC-:B0-----:R-:W-:Y:S02]  /*0930*/  SHF.R.U64 R18, R6, R10.reuse, R7.reuse ;  /* 0x0000000a06127219 */ /* 0x181fe40000001207 */
[----:B------:R-:W-:Y:S02]  /*0940*/  I2FP.F32.U32 R6, R3 ;  /* 0x0000000300067245 */ /* 0x000fe40000201000 */
[----:B------:R-:W0:Y:S01]  /*0950*/  LDC R22, c[0x0][0x658] ;  /* 0x00019600ff167b82 */ /* 0x000e220000000800 */
[----:B-1----:R-:W-:Y:S01]  /*0960*/  ISETP.NE.U32.AND P0, PT, R24, RZ, PT ;  /* 0x000000ff1800720c */ /* 0x002fe20003f05070 */
[----:B---3--:R-:W-:Y:S01]  /*0970*/  IMAD.MOV R8, RZ, RZ, -R0 ;  /* 0x000000ffff087224 */ /* 0x008fe200078e0a00 */
[----:B------:R-:W-:Y:S01]  /*0980*/  SHF.R.U32.HI R7, RZ, R10, R7 ;  /* 0x0000000aff077219 */ /* 0x000fe20000011607 */
[----:B------:R-:W-:Y:S01]  /*0990*/  FMUL R6, R6, UR4 ;  /* 0x0000000406067c20 */ /* 0x000fe20008400000 */
[----:B------:R-:W-:-:S03]  /*09a0*/  ISETP.NE.AND.EX P0, PT, R25, RZ, PT, P0 ;  /* 0x000000ff1900720c */ /* 0x000fc60003f05300 */
[----:B------:R-:W1:Y:S01]  /*09b0*/  LDC R14, c[0x0][0x148] ;  /* 0x00005200ff0e7b82 */ /* 0x000e620000000800 */
[----:B--2---:R-:W-:-:S07]  /*09c0*/  IMAD R0, R5, R8, R4 ;  /* 0x0000000805007224 */ /* 0x004fce00078e0204 */
[----:B------:R-:W2:Y:S01]  /*09d0*/  LDC R20, c[0x0][0x600] ;  /* 0x00018000ff147b82 */ /* 0x000ea20000000800 */
[-CC-:B----4-:R-:W-:Y:S02]  /*09e0*/  SHF.R.U64 R28, R18, R12.reuse, R7.reuse ;  /* 0x0000000c121c7219 */ /* 0x190fe40000001207 */
[----:B------:R-:W-:Y:S01]  /*09f0*/  SHF.R.U32.HI R5, RZ, R12, R7 ;  /* 0x0000000cff057219 */ /* 0x000fe20000011607 */
[----:B------:R-:W-:Y:S01]  /*0a00*/  IMAD.MOV.U32 R7, RZ, RZ, 0x1 ;  /* 0x00000001ff077424 */ /* 0x000fe200078e00ff */
[----:B------:R3:W4:Y:S03]  /*0a10*/  F2I.U32.TRUNC.NTZ R12, R6 ;  /* 0x00000006000c7305 */ /* 0x000726000020f000 */
[----:B------:R-:W1:Y:S01]  /*0a20*/  LDC R15, c[0x0][0x648] ;  /* 0x00019200ff0f7b82 */ /* 0x000e620000000800 */
[-C--:B0-----:R-:W-:Y:S02]  /*0a30*/  SHF.L.U32 R4, R9, R22.reuse, RZ ;  /* 0x0000001609047219 */ /* 0x081fe400000006ff */
[----:B------:R-:W-:-:S02]  /*0a40*/  SHF.R.U64 R30, R28, R22, R5 ;  /* 0x000000161c1e7219 */ /* 0x000fc40000001205 */
[----:B------:R-:W-:Y:S02]  /*0a50*/  LOP3.LUT R11, RZ, R4, RZ, 0x33, !PT ;  /* 0x00000004ff0b7212 */ /* 0x000fe400078e33ff */
[-C--:B------:R-:W-:Y:S01]  /*0a60*/  SHF.R.U32.HI R5, RZ, R22.reuse, R5 ;  /* 0x00000016ff057219 */ /* 0x080fe20000011605 */
[----:B------:R-:W0:Y:S01]  /*0a70*/  LDC R19, c[0x0][0x638] ;  /* 0x00018e00ff137b82 */ /* 0x000e220000000800 */
[----:B------:R-:W-:Y:S01]  /*0a80*/  SHF.L.U32 R10, R7, R22, RZ ;  /* 0x00000016070a7219 */ /* 0x000fe200000006ff */
[----:B------:R-:W-:-:S06]  /*0a90*/  IMAD.MOV.U32 R4, RZ, RZ, R30 ;  /* 0x000000ffff047224 */ /* 0x000fcc00078e001e */
[----:B------:R-:W0:Y:S01]  /*0aa0*/  LDC R21, c[0x0][0x610] ;  /* 0x00018400ff157b82 */ /* 0x000e220000000800 */
[----:B---34-:R-:W-:Y:S05]  /*0ab0*/  @!P0 BRA `(.L_x_6) ;  /* 0x0000000000288947 */ /* 0x018fea0003800000 */
[----:B------:R-:W3:Y:S02]  /*0ac0*/  LDC R9, c[0x0][0x64c] ;  /* 0x00019300ff097b82 */ /* 0x000ee40000000800 */
[----:B---3--:R-:W-:-:S05]  /*0ad0*/  IADD3 R9, P0, R30, R9, RZ ;  /* 0x000000091e097210 */ /* 0x008fca0007f1e0ff */
        /* <DEDUP_REMOVED lines=8> */
.L_x_6:
[----:B-1----:R-:W-:Y:S01]  /*0b60*/  SHF.R.U64 R4, R4, R15, R5 ;  /* 0x0000000f04047219 */ /* 0x002fe20000001205 */
[----:B--2---:R-:W-:Y:S01]  /*0b70*/  VIADD R5, R20, 0xffffffff ;  /* 0xffffffff14057836 */ /* 0x004fe20000000000 */
[----:B------:R-:W-:Y:S01]  /*0b80*/  LOP3.LUT R11, R28, R11, RZ, 0xc0, !PT ;  /* 0x0000000b1c0b7212 */ /* 0x000fe200078ec0ff */
[----:B------:R-:W-:Y:S02]  /*0b90*/  IMAD.MOV R12, RZ, RZ, -R12 ;  /* 0x000000ffff0c7224 */ /* 0x000fe400078e0a0c */
[----:B------:R-:W-:Y:S01]  /*0ba0*/  IMAD.MOV R6, RZ, RZ, -R4 ;  /* 0x000000ffff067224 */ /* 0x000fe200078e0a04 */
[----:B------:R-:W-:Y:S01]  /*0bb0*/  LOP3.LUT R5, R18, R5, RZ, 0xc0, !PT ;  /* 0x0000000512057212 */ /* 0x000fe200078ec0ff */
[----:B------:R-:W-:Y:S02]  /*0bc0*/  @P3 IMAD R0, R14, R12, R3 ;  /* 0x0000000c0e003224 */ /* 0x000fe400078e0203 */
[----:B------:R-:W-:Y:S02]  /*0bd0*/  IMAD R11, R10, R4, R11 ;  /* 0x000000040a0b7224 */ /* 0x000fe400078e020b */
[----:B0-----:R-:W-:-:S02]  /*0be0*/  IMAD R3, R6, R19, R30 ;  /* 0x0000001306037224 */ /* 0x001fc400078e021e */
[----:B------:R-:W-:Y:S02]  /*0bf0*/  IMAD R22, R11, R21, R0 ;  /* 0x000000150b167224 */ /* 0x000fe400078e0200 */
[----:B------:R-:W-:Y:S02]  /*0c00*/  IMAD R3, R3, R20, R5 ;  /* 0x0000001403037224 */ /* 0x000fe400078e0205 */
[----:B------:R-:W-:Y:S02]  /*0c10*/  IMAD.MOV.U32 R0, RZ, RZ, 0x1 ;  /* 0x00000001ff007424 */ /* 0x000fe400078e00ff */
[----:B------:R-:W-:Y:S01]  /*0c20*/  IMAD.MOV.U32 R18, RZ, RZ, R26 ;  /* 0x000000ffff127224 */ /* 0x000fe200078e001a */
[----:B------:R-:W-:Y:S02]  /*0c30*/  SEL R19, R3, R22, !P3 ;  /* 0x0000001603137207 */ /* 0x000fe40005800000 */
[----:B------:R-:W-:-:S07]  /*0c40*/  SEL R22, R22, R3, !P3 ;  /* 0x0000000316167207 */ /* 0x000fce0005800000 */
.L_x_4:
[----:B------:R-:W-:-:S08]  /*0c50*/  NOP ;  /* 0x0000000000007918 */ /* 0x000fd00000000000 */
[----:B------:R-:W0:Y:S02]  /*0c60*/  USETMAXREG.TRY_ALLOC.CTAPOOL UP0, 0xe8 ;  /* 0x000000e8000079c8 */ /* 0x000e240008000600 */
[----:B0-----:R-:W-:-:S13]  /*0c70*/  PLOP3.LUT P0, PT, PT, PT, UP0, 0x80, 0x0 ;  /* 0x000000000000781c */ /* 0x001fda0003f0f008 */
[----:B------:R-:W-:Y:S05]  /*0c80*/  @!P0 BRA `(.L_x_4) ;  /* 0xfffffffc00f08947 */ /* 0x000fea000383ffff */
[----:B------:R-:W-:Y:S01]  /*0c90*/  ULDC.64 UR4, c[0x0][0x598] ;  /* 0x0001660000047ab9 */ /* 0x000fe20000000a00 */
[----:B------:R-:W-:Y:S01]  /*0ca0*/  ULDC.64 UR36, c[0x0][0x208] ;  /* 0x0000820000247ab9 */ /* 0x000fe20000000a00 */
[----:B------:R-:W-:-:S04]  /*0cb0*/  ISETP.NE.U32.AND P0, PT, RZ, UR4, PT ;  /* 0x00000004ff007c0c */ /* 0x000fc8000bf05070 */
[----:B------:R-:W-:-:S13]  /*0cc0*/  ISETP.NE.AND.EX P0, PT, RZ, UR5, PT, P0 ;  /* 0x00000005ff007c0c */ /* 0x000fda000bf05300 */
[----:B------:R-:W-:Y:S05]  /*0cd0*/  @!P0 BRA `(.L_x_7) ;  /* 0x00000000001c8947 */ /* 0x000fea0003800000 */
[----:B------:R-:W0:Y:S02]  /*0ce0*/  LDC.64 R4, c[0x0][0x598] ;  /* 0x00016600ff047b82 */ /* 0x000e240000000a00 */
[----:B0-----:R-:W2:Y:S02]  /*0cf0*/  LDG.E.64 R4, desc[UR36][R4.64] ;  /* 0x0000002404047981 */ /* 0x001ea4000c1e1b00 */
[----:B--2---:R-:W-:-:S04]  /*0d00*/  ISETP.NE.U32.AND P0, PT, R4, RZ, PT ;  /* 0x000000ff0400720c */ /* 0x004fc80003f05070 */
[----:B------:R-:W-:-:S13]  /*0d10*/  ISETP.NE.AND.EX P0, PT, R5, RZ, PT, P0 ;  /* 0x000000ff0500720c */ /* 0x000fda0003f05300 */
[----:B------:R-:W-:Y:S05]  /*0d20*/  @!P0 BRA `(.L_x_7) ;  /* 0x0000000000088947 */ /* 0x000fea0003800000 */
[----:B------:R0:W5:Y:S01]  /*0d30*/  LD.E R168, desc[UR36][R4.64] ;  /* 0x0000002404a87980 */ /* 0x000162000c101900 */
[----:B------:R-:W-:Y:S05]  /*0d40*/  BRA `(.L_x_8) ;  /* 0x0000000000247947 */ /* 0x000fea0003800000 */
.L_x_7:
[----:B------:R-:W-:Y:S02]  /*0d50*/  ULDC.64 UR4, c[0x0][0x588] ;  /* 0x0001620000047ab9 */ /* 0x000fe40000000a00 */
[----:B------:R-:W-:-:S04]  /*0d60*/  ISETP.NE.U32.AND P0, PT, RZ, UR4, PT ;  /* 0x00000004ff007c0c */ /* 0x000fc8000bf05070 */
[----:B------:R-:W-:-:S13]  /*0d70*/  ISETP.NE.AND.EX P0, PT, RZ, UR5, PT, P0 ;  /* 0x00000005ff007c0c */ /* 0x000fda000bf05300 */
[----:B------:R-:W-:Y:S05]  /*0d80*/  @!P0 BRA `(.L_x_9) ;  /* 0x00000000000c8947 */ /* 0x000fea0003800000 */
[----:B------:R-:W0:Y:S02]  /*0d90*/  LDC.64 R168, c[0x0][0x588] ;  /* 0x00016200ffa87b82 */ /* 0x000e240000000a00 */
[----:B0-----:R1:W5:Y:S01]  /*0da0*/  LDG.E R168, desc[UR36][R168.64] ;  /* 0x00000024a8a87981 */ /* 0x001362000c1e1900 */
[----:B------:R-:W-:Y:S05]  /*0db0*/  BRA `(.L_x_8) ;  /* 0x0000000000087947 */ /* 0x000fea0003800000 */
.L_x_9:
[----:B------:R-:W-:Y:S02]  /*0dc0*/  ULDC UR4, c[0x0][0x580] ;  /* 0x0001600000047ab9 */ /* 0x000fe40000000800 */
[----:B------:R-:W-:-:S07]  /*0dd0*/  IMAD.U32 R168, RZ, RZ, UR4 ;  /* 0x00000004ffa87e24 */ /* 0x000fce000f8e00ff */
.L_x_8:
[----:B------:R-:W-:Y:S02]  /*0de0*/  ULDC.64 UR4, c[0x0][0x5a0] ;  /* 0x0001680000047ab9 */ /* 0x000fe40000000a00 */
[----:B------:R-:W-:-:S04]  /*0df0*/  ISETP.NE.U32.AND P0, PT, RZ, UR4, PT ;  /* 0x00000004ff007c0c */ /* 0x000fc8000bf05070 */
[----:B------:R-:W-:-:S13]  /*0e00*/  ISETP.NE.AND.EX P0, PT, RZ, UR5, PT, P0 ;  /* 0x00000005ff007c0c */ /* 0x000fda000bf05300 */
[----:B------:R-:W-:Y:S05]  /*0e10*/  @!P0 BRA `(.L_x_10) ;  /* 0x00000000001c8947 */ /* 0x000fea0003800000 */
[----:B0-----:R-:W0:Y:S02]  /*0e20*/  LDC.64 R4, c[0x0][0x5a0] ;  /* 0x00016800ff047b82 */ /* 0x001e240000000a00 */
[----:B0-----:R-:W2:Y:S02]  /*0e30*/  LDG.E.64 R4, desc[UR36][R4.64] ;  /* 0x0000002404047981 */ /* 0x001ea4000c1e1b00 */
[----:B--2---:R-:W-:-:S04]  /*0e40*/  ISETP.NE.U32.AND P0, PT, R4, RZ, PT ;  /* 0x000000ff0400720c */ /* 0x004fc80003f05070 */
[----:B------:R-:W-:-:S13]  /*0e50*/  ISETP.NE.AND.EX P0, PT, R5, RZ, PT, P0 ;  /* 0x000000ff0500720c */ /* 0x000fda0003f05300 */
[----:B------:R-:W-:Y:S05]  /*0e60*/  @!P0 BRA `(.L_x_10) ;  /* 0x0000000000088947 */ /* 0x000fea0003800000 */
[----:B------:R0:W5:Y:S01]  /*0e70*/  LD.E R170, desc[UR36][R4.64] ;  /* 0x0000002404aa7980 */ /* 0x000162000c101900 */
[----:B------:R-:W-:Y:S05]  /*0e80*/  BRA `(.L_x_11) ;  /* 0x0000000000247947 */ /* 0x000fea0003800000 */
.L_x_10:
[----:B------:R-:W-:Y:S02]  /*0e90*/  ULDC.64 UR4, c[0x0][0x590] ;  /* 0x0001640000047ab9 */ /* 0x000fe40000000a00 */
[----:B------:R-:W-:-:S04]  /*0ea0*/  ISETP.NE.U32.AND P0, PT, RZ, UR4, PT ;  /* 0x00000004ff007c0c */ /* 0x000fc8000bf05070 */
[----:B------:R-:W-:-:S13]  /*0eb0*/  ISETP.NE.AND.EX P0, PT, RZ, UR5, PT, P0 ;  /* 0x00000005ff007c0c */ /* 0x000fda000bf05300 */
[----:B------:R-:W-:Y:S05]  /*0ec0*/  @!P0 BRA `(.L_x_12) ;  /* 0x00000000000c8947 */ /* 0x000fea0003800000 */
[----:B------:R-:W2:Y:S02]  /*0ed0*/  LDC.64 R170, c[0x0][0x590] ;  /* 0x00016400ffaa7b82 */ /* 0x000ea40000000a00 */
[----:B--2---:R2:W5:Y:S01]  /*0ee0*/  LDG.E R170, desc[UR36][R170.64] ;  /* 0x00000024aaaa7981 */ /* 0x004562000c1e1900 */
[----:B------:R-:W-:Y:S05]  /*0ef0*/  BRA `(.L_x_11) ;  /* 0x0000000000087947 */ /* 0x000fea0003800000 */
.L_x_12:
[----:B------:R-:W-:Y:S02]  /*0f00*/  ULDC UR4, c[0x0][0x584] ;  /* 0x0001610000047ab9 */ /* 0x000fe40000000800 */
[----:B------:R-:W-:-:S07]  /*0f10*/  IMAD.U32 R170, RZ, RZ, UR4 ;  /* 0x00000004ffaa7e24 */ /* 0x000fce000f8e00ff */
.L_x_11:
[----:B------:R-:W-:-:S13]  /*0f20*/  LOP3.LUT P0, RZ, R0, 0xff, RZ, 0xc0, !PT ;  /* 0x000000ff00ff7812 */ /* 0x000fda000780c0ff */
[----:B------:R-:W-:Y:S05]  /*0f30*/  @!P0 EXIT ;  /* 0x000000000000894d */ /* 0x000fea0003800000 */
[----:B------:R-:W-:Y:S01]  /*0f40*/  ULDC UR4, c[0x0][0x28c] ;  /* 0x0000a30000047ab9 */ /* 0x000fe20000000800 */
[----:B------:R-:W-:Y:S01]  /*0f50*/  ULDC.64 UR6, c[0x0][0x5c8] ;  /* 0x0001720000067ab9 */ /* 0x000fe20000000a00 */
[----:B------:R-:W-:Y:S02]  /*0f60*/  UIADD3 UR4, UR4, 0x3f, URZ ;  /* 0x0000003f04047890 */ /* 0x000fe4000fffe03f */
[----:B------:R-:W-:Y:S02]  /*0f70*/  USHF.L.U64.HI UR40, UR6, 0x3, UR7 ;  /* 0x0000000306287899 */ /* 0x000fe40008010207 */
[----:B------:R-:W-:Y:S02]  /*0f80*/  USHF.R.S32.HI UR5, URZ, 0x1f, UR4 ;  /* 0x0000001f3f057899 */ /* 0x000fe40008011404 */
[----:B------:R-:W-:Y:S02]  /*0f90*/  USHF.L.U32 UR41, UR6, 0x3, URZ ;  /* 0x0000000306297899 */ /* 0x000fe4000800063f */
[----:B------:R-:W-:Y:S01]  /*0fa0*/  ULEA.HI UR5, UR5, UR4, URZ, 0x6 ;  /* 0x0000000405057291 */ /* 0x000fe2000f8f303f */
[----:B------:R-:W-:Y:S01]  /*0fb0*/  UMOV UR38, URZ ;  /* 0x0000003f00267c82 */ /* 0x000fe20008000000 */
[----:B------:R-:W-:-:S02]  /*0fc0*/  UMOV UR39, URZ ;  /* 0x0000003f00277c82 */ /* 0x000fc40008000000 */
[----:B------:R-:W-:-:S12]  /*0fd0*/  USHF.R.S32.HI UR42, URZ, 0x6, UR5 ;  /* 0x000000063f2a7899 */ /* 0x000fd80008011405 */
.L_x_322:
[----:B------:R-:W-:Y:S01]  /*0fe0*/  LOP3.LUT R0, R23, 0x80, RZ, 0xc0, !PT ;  /* 0x0000008017007812 */ /* 0x000fe200078ec0ff */
[----:B------:R-:W3:Y:S01]  /*0ff0*/  S2UR UR7, SR_CgaCtaId ;  /* 0x00000000000779c3 */ /* 0x000ee20000008800 */
[----:B------:R-:W-:Y:S02]  /*1000*/  UMOV UR6, 0x400 ;  /* 0x0000040000067882 */ /* 0x000fe40000000000 */
[----:B------:R-:W-:-:S06]  /*1010*/  SHF.R.U32.HI R0, RZ, 0x7, R0 ;  /* 0x00000007ff007819 */ /* 0x000fcc0000011600 */
[----:B----4-:R-:W4:Y:S01]  /*1020*/  SHFL.IDX PT, R0, R0, RZ, 0x1f ;  /* 0x00001fff00007589 */ /* 0x010f2200000e0000 */
[----:B---3--:R-:W-:Y:S01]  /*1030*/  ULEA UR6, UR7, UR6, 0x18 ;  /* 0x0000000607067291 */ /* 0x008fe2000f8ec03f */
[----:B----4-:R-:W-:-:S13]  /*1040*/  R2UR UR4, R0 ;  /* 0x00000000000472ca */ /* 0x010fda00000e0000 */
[----:B------:R-:W-:-:S04]  /*1050*/  ULEA.HI UR5, UR4, UR4, URZ, 0x1 ;  /* 0x0000000404057291 */ /* 0x000fc8000f8f083f */
[----:B------:R-:W-:-:S04]  /*1060*/  ULOP3.LUT UR5, UR5, 0xffffe, URZ, 0xc0, !UPT ;  /* 0x000ffffe05057892 */ /* 0x000fc8000f8ec03f */
[----:B------:R-:W-:-:S03]  /*1070*/  UIADD3 UR5, UR4, -UR5, URZ ;  /* 0x8000000504057290 */ /* 0x000fc6000fffe03f */
[----:B------:R-:W-:Y:S01]  /*1080*/  ULDC UR4, c[0x0][0x28c] ;  /* 0x0000a30000047ab9 */ /* 0x000fe20000000800 */
[----:B------:R-:W-:Y:S01]  /*1090*/  ULEA UR5, UR5, UR6, 0xc ;  /* 0x0000000605057291 */ /* 0x000fe2000f8e603f */
[----:B------:R-:W-:-:S03]  /*10a0*/  ISETP.LT.AND P0, PT, RZ, UR4, PT ;  /* 0x00000004ff007c0c */ /* 0x000fc6000bf01270 */
[----:B------:R-:W-:-:S04]  /*10b0*/  UIADD3 UR5, UR5, 0x180, URZ ;  /* 0x0000018005057890 */ /* 0x000fc8000fffe03f */
[----:B------:R-:W-:-:S04]  /*10c0*/  USHF.R.U32.HI UR5, URZ, 0x4, UR5 ;  /* 0x000000043f057899 */ /* 0x000fc80008011605 */
[----:B------:R-:W-:Y:S02]  /*10d0*/  ULOP3.LUT UR43, UR5, 0x3fff, URZ, 0xc0, !UPT ;  /* 0x00003fff052b7892 */ /* 0x000fe4000f8ec03f */
[----:B------:R-:W-:Y:S10]  /*10e0*/  @P0 BRA `(.L_x_13) ;  /* 0x0000000000400947 */ /* 0x000ff40003800000 */
[----:B------:R-:W-:Y:S01]  /*10f0*/  MOV R0, 0x0 ;  /* 0x0000000000007802 */ /* 0x000fe20000000f00 */
[----:B------:R-:W-:Y:S01]  /*1100*/  ULDC.64 UR4, c[0x4][0x68] ;  /* 0x01001a0000047ab9 */ /* 0x000fe20000000a00 */
[----:B------:R-:W-:Y:S01]  /*1110*/  ULDC.64 UR6, c[0x4][0x8] ;  /* 0x0100020000067ab9 */ /* 0x000fe20000000a00 */
[----:B0-----:R-:W-:Y:S01]  /*1120*/  IMAD.U32 R4, RZ, RZ, UR4 ;  /* 0x00000004ff047e24 */ /* 0x001fe2000f8e00ff */
[----:B------:R0:W3:Y:S01]  /*1130*/  LDC.64 R14, c[0x4][R0] ;  /* 0x01000000000e7b82 */ /* 0x0000e20000000a00 */
[----:B------:R-:W-:Y:S01]  /*1140*/  IMAD.U32 R5, RZ, RZ, UR5 ;  /* 0x00000005ff057e24 */ /* 0x000fe2000f8e00ff */
[----:B------:R-:W-:Y:S01]  /*1150*/  ULDC.64 UR4, c[0x4][0x70] ;  /* 0x01001c0000047ab9 */ /* 0x000fe20000000a00 */
[----:B------:R-:W-:Y:S02]  /*1160*/  IMAD.U32 R10, RZ, RZ, UR6 ;  /* 0x00000006ff0a7e24 */ /* 0x000fe4000f8e00ff */
[----:B------:R-:W-:Y:S02]  /*1170*/  IMAD.U32 R6, RZ, RZ, UR4 ;  /* 0x00000004ff067e24 */ /* 0x000fe4000f8e00ff */
[----:B------:R-:W-:-:S02]  /*1180*/  IMAD.U32 R7, RZ, RZ, UR5 ;  /* 0x00000005ff077e24 */ /* 0x000fc4000f8e00ff */
[----:B------:R-:W-:Y:S02]  /*1190*/  IMAD.U32 R11, RZ, RZ, UR7 ;  /* 0x00000007ff0b7e24 */ /* 0x000fe4000f8e00ff */
[----:B------:R-:W-:Y:S02]  /*11a0*/  IMAD.MOV.U32 R8, RZ, RZ, 0x1e1 ;  /* 0x000001e1ff087424 */ /* 0x000fe400078e00ff */
[----:B------:R-:W-:Y:S02]  /*11b0*/  IMAD.MOV.U32 R12, RZ, RZ, 0x1 ;  /* 0x00000001ff0c7424 */ /* 0x000fe400078e00ff */
[----:B0-----:R-:W-:-:S07]  /*11c0*/  IMAD.MOV.U32 R13, RZ, RZ, RZ ;  /* 0x000000ffff0d7224 */ /* 0x001fce00078e00ff */
[----:B------:R-:W-:-:S07]  /*11d0*/  LEPC R20, `(.L_x_13) ;  /* 0x000000001014794e */ /* 0x000fce0000000000 */
[----:B-123-5:R-:W-:Y:S05]  /*11e0*/  CALL.ABS.NOINC R14 ;  /* 0x000000000e007343 */ /* 0x02efea0003c00000 */
.L_x_13:
[----:B------:R-:W-:-:S04]  /*11f0*/  LOP3.LUT R0, R2, 0x1, RZ, 0xfc, !PT ;  /* 0x0000000102007812 */ /* 0x000fc800078efcff */
[----:B------:R-:W-:-:S13]  /*1200*/  ISETP.NE.AND P0, PT, R0, 0x3, PT ;  /* 0x000000030000780c */ /* 0x000fda0003f05270 */
[----:B------:R-:W-:Y:S05]  /*1210*/  @!P0 BRA `(.L_x_14) ;  /* 0x0000000000048947 */ /* 0x000fea0003800000 */
[----:B------:R-:W-:Y:S01]  /*1220*/  BPT.TRAP 0x1 ;  /* 0x000000040000795c */ /* 0x000fe20000300000 */
.L_x_14:
[----:B------:R-:W3:Y:S01]  /*1230*/  S2UR UR5, SR_CgaCtaId ;  /* 0x00000000000579c3 */ /* 0x000ee20000008800 */
[----:B------:R-:W-:Y:S01]  /*1240*/  UMOV UR4, 0x400 ;  /* 0x0000040000047882 */ /* 0x000fe20000000000 */
[----:B------:R-:W-:Y:S02]  /*1250*/  IMAD.U32 R0, RZ, RZ, UR38 ;  /* 0x00000026ff007e24 */ /* 0x000fe4000f8e00ff */
[----:B------:R-:W-:-:S03]  /*1260*/  IMAD.U32 R3, RZ, RZ, UR39 ;  /* 0x00000027ff037e24 */ /* 0x000fc6000f8e00ff */
[----:B------:R-:W-:Y:S01]  /*1270*/  SHF.L.U32 R0, R0, 0x1f, RZ ;  /* 0x0000001f00007819 */ /* 0x000fe200000006ff */
[----:B---3--:R-:W-:-:S06]  /*1280*/  ULEA UR4, UR5, UR4, 0x18 ;  /* 0x0000000405047291 */ /* 0x008fcc000f8ec03f */
[----:B------:R-:W-:-:S04]  /*1290*/  IMAD.U32 R6, RZ, RZ, UR4 ;  /* 0x00000004ff067e24 */ /* 0x000fc8000f8e00ff */
[----:B------:R-:W-:-:S04]  /*12a0*/  IMAD R3, R3, 0x8, R6 ;  /* 0x0000000803037824 */ /* 0x000fc800078e0206 */
[----:B------:R3:W4:Y:S01]  /*12b0*/  SYNCS.PHASECHK.TRANS64.TRYWAIT P1, [R3+URZ], R0 ;  /* 0x00000000030075a7 */ /* 0x000722000802017f */
[----:B------:R-:W-:Y:S05]  /*12c0*/  @!P0 BRA `(.L_x_15) ;  /* 0x0000000000048947 */ /* 0x000fea0003800000 */
[----:B------:R-:W-:Y:S01]  /*12d0*/  BPT.TRAP 0x1 ;  /* 0x000000040000795c */ /* 0x000fe20000300000 */
.L_x_15:
[----:B----4-:R-:W-:Y:S05]  /*12e0*/  @P1 BRA `(.L_x_16) ;  /* 0x0000000000081947 */ /* 0x010fea0003800000 */
[----:B------:R-:W4:Y:S02]  /*12f0*/  SYNCS.PHASECHK.TRANS64.TRYWAIT P1, [R3+URZ], R0 ;  /* 0x00000000030075a7 */ /* 0x000f24000802017f */
[----:B----4-:R-:W-:Y:S05]  /*1300*/  @!P1 BRA `(.L_x_17) ;  /* 0x000000b8005c9947 */ /* 0x010fea0003800000 */
.L_x_16:
[----:B------:R-:W-:-:S04]  /*1310*/  UISETP.LT.AND UP0, UPT, UR42, 0x1, UPT ;  /* 0x000000012a00788c */ /* 0x000fc8000bf01270 */
[----:B------:R-:W-:-:S06]  /*1320*/  USEL UR4, UR42, 0x1, UP0 ;  /* 0x000000012a047887 */ /* 0x000fcc0008000000 */
[----:B---34-:R-:W-:Y:S01]  /*1330*/  IMAD.U32 R0, RZ, RZ, UR4 ;  /* 0x00000004ff007e24 */ /* 0x018fe2000f8e00ff */
[----:B------:R-:W-:Y:S05]  /*1340*/  WARPSYNC.ALL ;  /* 0x0000000000007948 */ /* 0x000fea0003800000 */
[----:B------:R-:W-:-:S04]  /*1350*/  IADD3 R0, -R0, UR42, RZ ;  /* 0x0000002a00007c10 */ /* 0x000fc8000fffe1ff */
[----:B------:R-:W-:Y:S02]  /*1360*/  ISETP.GE.AND P1, PT, R0, 0x1, PT ;  /* 0x000000010000780c */ /* 0x000fe40003f26270 */
[----:B------:R-:W-:Y:S01]  /*1370*/  R2UR UR4, R6 ;  /* 0x00000000060472ca */ /* 0x000fe200000e0000 */
[----:B------:R-:W-:Y:S01]  /*1380*/  WARPGROUP.ARRIVE ;  /* 0x00000000000079c5 */ /* 0x000fe20000000000 */
[----:B------:R-:W-:Y:S01]  /*1390*/  UMOV UR9, 0x80000020 ;  /* 0x8000002000097882 */ /* 0x000fe20000000000 */
[----:B------:R-:W-:-:S10]  /*13a0*/  UMOV UR11, 0x80000020 ;  /* 0x80000020000b7882 */ /* 0x000fd40000000000 */
[----:B------:R-:W-:-:S04]  /*13b0*/  UIADD3 UR4, UR4, 0x2a180, URZ ;  /* 0x0002a18004047890 */ /* 0x000fc8000fffe03f */
[----:B------:R-:W-:-:S04]  /*13c0*/  USHF.R.U32.HI UR4, URZ, 0x4, UR4 ;  /* 0x000000043f047899 */ /* 0x000fc80008011604 */
[----:B------:R-:W-:Y:S02]  /*13d0*/  ULOP3.LUT UR5, UR4, 0x3fff, URZ, 0xc0, !UPT ;  /* 0x00003fff04057892 */ /* 0x000fe4000f8ec03f */
[----:B------:R-:W-:Y:S02]  /*13e0*/  ULOP3.LUT UR4, UR43, 0x10000, URZ, 0xfc, !UPT ;  /* 0x000100002b047892 */ /* 0x000fe4000f8efc3f */
[----:B------:R-:W-:Y:S02]  /*13f0*/  ULOP3.LUT UR5, UR5, 0x10000, URZ, 0xfc, !UPT ;  /* 0x0001000005057892 */ /* 0x000fe4000f8efc3f */
[----:B------:R-:W-:Y:S02]  /*1400*/  UIMAD UR6, UR39, 0x600, UR4 ;  /* 0x00000600270678a4 */ /* 0x000fe4000f8e0204 */
[----:B------:R-:W-:-:S05]  /*1410*/  UIMAD UR7, UR39, 0x180, UR5 ;  /* 0x00000180270778a4 */ /* 0x000fca000f8e0205 */
[----:B------:R-:W-:Y:S02]  /*1420*/  UMOV UR8, UR6 ;  /* 0x0000000600087c82 */ /* 0x000fe40008000000 */
[----:B------:R-:W-:Y:S02]  /*1430*/  UMOV UR10, UR7 ;  /* 0x00000007000a7c82 */ /* 0x000fe40008000000 */
[----:B------:R-:W-:Y:S01]  /*1440*/  IGMMA.64x96x32.S8.S8 R120, gdesc[UR8], RZ, !UPT, gsb0 ;  /* 0x02a00000087879f1 */ /* 0x000fe2000c0410ff */
[----:B------:R-:W-:Y:S01]  /*1450*/  UIADD3 UR8, UR6, 0x200, URZ ;  /* 0x0000020006087890 */ /* 0x000fe2000fffe03f */
[----:B------:R-:W-:Y:S01]  /*1460*/  UMOV UR9, 0x80000020 ;  /* 0x8000002000097882 */ /* 0x000fe20000000000 */
[----:B------:R-:W-:Y:S02]  /*1470*/  WARPGROUP.DEPBAR.LE gsb0, 0x0 ;  /* 0x00008000000079c5 */ /* 0x000fe40000010000 */
[----:B------:R-:W-:-:S06]  /*1480*/  WARPGROUP.ARRIVE ;  /* 0x00000000000079c5 */ /* 0x000fcc0000000000 */
[----:B------:R-:W-:Y:S01]  /*1490*/  IGMMA.64x96x32.S8.S8 R72, gdesc[UR8], RZ, !UPT, gsb0 ;  /* 0x02a00000084879f1 */ /* 0x000fe2000c0410ff */
[----:B------:R-:W-:Y:S01]  /*14a0*/  UIADD3 UR8, UR6, 0x400, URZ ;  /* 0x0000040006087890 */ /* 0x000fe2000fffe03f */
[----:B------:R-:W-:Y:S01]  /*14b0*/  UMOV UR9, 0x80000020 ;  /* 0x8000002000097882 */ /* 0x000fe20000000000 */
[----:B------:R-:W-:Y:S02]  /*14c0*/  WARPGROUP.DEPBAR.LE gsb0, 0x0 ;  /* 0x00008000000079c5 */ /* 0x000fe40000010000 */
[----:B------:R-:W-:-:S06]  /*14d0*/  WARPGROUP.ARRIVE ;  /* 0x00000000000079c5 */ /* 0x000fcc0000000000 */
[----:B------:R-:W-:Y:S01]  /*14e0*/  IGMMA.64x96x32.S8.S8 R24, gdesc[UR8], RZ, !UPT, gsb0 ;  /* 0x02a00000081879f1 */ /* 0x000fe2000c0410ff */
[----:B------:R-:W-:Y:S02]  /*14f0*/  UIADD3 UR8, UR6, 0x2, URZ ;  /* 0x0000000206087890 */ /* 0x000fe4000fffe03f */
[----:B------:R-:W-:Y:S01]  /*1500*/  UIADD3 UR10, UR7, 0x2, URZ ;  /* 0x00000002070a7890 */ /* 0x000fe2000fffe03f */
[----:B------:R-:W-:Y:S01]  /*1510*/  UMOV UR9, 0x80000020 ;  /* 0x8000002000097882 */ /* 0x000fe20000000000 */
[----:B------:R-:W-:Y:S01]  /*1520*/  UMOV UR11, 0x80000020 ;  /* 0x80000020000b7882 */ /* 0x000fe20000000000 */
[----:B------:R-:W-:Y:S02]  /*1530*/  WARPGROUP.DEPBAR.LE gsb0, 0x0 ;  /* 0x00008000000079c5 */ /* 0x000fe40000010000 */
[----:B------:R-:W-:-:S06]  /*1540*/  WARPGROUP.ARRIVE ;  /* 0x00000000000079c5 */ /* 0x000fcc0000000000 */
[----:B------:R-:W-:Y:S01]  /*1550*/  IGMMA.64x96x32.S8.S8 R120, gdesc[UR8], R120, gsb0 ;  /* 0x02a00000087879f1 */ /* 0x000fe20008041078 */
[----:B------:R-:W-:Y:S01]  /*1560*/  UIADD3 UR8, UR6, 0x202, URZ ;  /* 0x0000020206087890 */ /* 0x000fe2000fffe03f */
        /* <DEDUP_REMOVED lines=8> */
[----:B------:R-:W-:Y:S03]  /*15f0*/  IGMMA.64x96x32.S8.S8 R24, gdesc[UR8], R24, gsb0 ;  /* 0x02a00000081879f1 */ /* 0x000fe60008041018 */
[----:B------:R-:W-:Y:S02]  /*1600*/  WARPGROUP.DEPBAR.LE gsb0, 0x0 ;  /* 0x00008000000079c5 */ /* 0x000fe40000010000 */
[----:B------:R-:W-:Y:S05]  /*1610*/  @!P1 BRA `(.L_x_18) ;  /* 0x0000000400389947 */ /* 0x000fea0003800000 */
[----:B------:R-:W-:Y:S02]  /*1620*/  UIADD3 UR6, UR39, 0x1, URZ ;  /* 0x0000000127067890 */ /* 0x000fe4000fffe03f */
[----:B------:R-:W-:Y:S02]  /*1630*/  IMAD.U32 R3, RZ, RZ, UR39 ;  /* 0x00000027ff037e24 */ /* 0x000fe4000f8e00ff */
[----:B------:R-:W-:-:S04]  /*1640*/  UISETP.NE.AND UP0, UPT, UR6, 0x7, UPT ;  /* 0x000000070600788c */ /* 0x000fc8000bf05270 */
[----:B------:R-:W-:Y:S02]  /*1650*/  USEL UR7, URZ, 0x1, UP0 ;  /* 0x000000013f077887 */ /* 0x000fe40008000000 */
[----:B------:R-:W-:Y:S02]  /*1660*/  USEL UR6, UR6, URZ, UP0 ;  /* 0x0000003f06067287 */ /* 0x000fe40008000000 */
[----:B------:R-:W-:-:S06]  /*1670*/  ULOP3.LUT UR7, UR38, UR7, URZ, 0x3c, !UPT ;  /* 0x0000000726077292 */ /* 0x000fcc000f8e3c3f */
[----:B------:R-:W-:-:S07]  /*1680*/  IMAD.U32 R7, RZ, RZ, UR7 ;  /* 0x00000007ff077e24 */ /* 0x000fce000f8e00ff */
.L_x_25:
[----:B------:R-:W-:Y:S05]  /*1690*/  @!P0 BRA `(.L_x_19) ;  /* 0x0000000000048947 */ /* 0x000fea0003800000 */
[----:B------:R-:W-:Y:S01]  /*16a0*/  BPT.TRAP 0x1 ;  /* 0x000000040000795c */ /* 0x000fe20000300000 */
.L_x_19:
[----:B------:R-:W3:Y:S01]  /*16b0*/  S2UR UR8, SR_CgaCtaId ;  /* 0x00000000000879c3 */ /* 0x000ee20000008800 */
[----:B------:R-:W-:Y:S01]  /*16c0*/  UMOV UR7, 0x400 ;  /* 0x0000040000077882 */ /* 0x000fe20000000000 */
[----:B0-----:R-:W-:Y:S01]  /*16d0*/  IMAD.U32 R5, RZ, RZ, UR6 ;  /* 0x00000006ff057e24 */ /* 0x001fe2000f8e00ff */
[----:B------:R-:W-:Y:S01]  /*16e0*/  SHF.L.U32 R4, R7, 0x1f, RZ ;  /* 0x0000001f07047819 */ /* 0x000fe200000006ff */
[----:B---3--:R-:W-:-:S06]  /*16f0*/  ULEA UR7, UR8, UR7, 0x18 ;  /* 0x0000000708077291 */ /* 0x008fcc000f8ec03f */
[----:B------:R-:W-:-:S04]  /*1700*/  IMAD.U32 R6, RZ, RZ, UR7 ;  /* 0x00000007ff067e24 */ /* 0x000fc8000f8e00ff */
[----:B------:R-:W-:-:S04]  /*1710*/  IMAD R5, R5, 0x8, R6 ;  /* 0x0000000805057824 */ /* 0x000fc800078e0206 */
[----:B------:R0:W3:Y:S01]  /*1720*/  SYNCS.PHASECHK.TRANS64.TRYWAIT P1, [R5+URZ], R4 ;  /* 0x00000004050075a7 */ /* 0x0000e2000802017f */
[----:B------:R-:W-:Y:S05]  /*1730*/  @!P0 BRA `(.L_x_20) ;  /* 0x0000000000048947 */ /* 0x000fea0003800000 */
[----:B------:R-:W-:Y:S01]  /*1740*/  BPT.TRAP 0x1 ;  /* 0x000000040000795c */ /* 0x000fe20000300000 */
.L_x_20:
[----:B---3--:R-:W-:Y:S05]  /*1750*/  @P1 BRA `(.L_x_21) ;  /* 0x0000000000081947 */ /* 0x008fea0003800000 */
[----:B------:R-:W3:Y:S02]  /*1760*/  SYNCS.PHASECHK.TRANS64.TRYWAIT P1, [R5+URZ], R4 ;  /* 0x00000004050075a7 */ /* 0x000ee4000802017f */
[----:B---3--:R-:W-:Y:S05]  /*1770*/  @!P1 BRA `(.L_x_22) ;  /* 0x000000b400549947 */ /* 0x008fea0003800000 */
.L_x_21:
[----:B------:R-:W-:Y:S01]  /*1780*/  UIMAD UR7, UR6, 0x600, UR4 ;  /* 0x00000600060778a4 */ /* 0x000fe2000f8e0204 */
[----:B------:R-:W-:Y:S01]  /*1790*/  WARPGROUP.ARRIVE ;  /* 0x00000000000079c5 */ /* 0x000fe20000000000 */
[----:B------:R-:W-:Y:S01]  /*17a0*/  UIMAD UR12, UR6, 0x180, UR5 ;  /* 0x00000180060c78a4 */ /* 0x000fe2000f8e0205 */
[----:B------:R-:W-:Y:S01]  /*17b0*/  UMOV UR9, 0x80000020 ;  /* 0x8000002000097882 */ /* 0x000fe20000000000 */
[----:B------:R-:W-:-:S03]  /*17c0*/  UMOV UR11, 0x80000020 ;  /* 0x80000020000b7882 */ /* 0x000fc60000000000 */
[----:B------:R-:W-:Y:S02]  /*17d0*/  UMOV UR8, UR7 ;  /* 0x0000000700087c82 */ /* 0x000fe40008000000 */
[----:B------:R-:W-:Y:S02]  /*17e0*/  UMOV UR10, UR12 ;  /* 0x0000000c000a7c82 */ /* 0x000fe40008000000 */
        /* <DEDUP_REMOVED lines=30> */
[----:B------:R-:W-:Y:S01]  /*19d0*/  BPT.TRAP 0x1 ;  /* 0x000000040000795c */ /* 0x000fe20000300000 */
.L_x_23:
[----:B0--3--:R-:W-:Y:S01]  /*19e0*/  IMAD R4, R3, 0x8, R6 ;  /* 0x0000000803047824 */ /* 0x009fe200078e0206 */
[----:B------:R-:W-:-:S03]  /*19f0*/  ISETP.GT.U32.AND P1, PT, R2, 0x1, PT ;  /* 0x000000010200780c */ /* 0x000fc60003f24070 */
[----:B------:R-:W-:-:S05]  /*1a00*/  VIADD R4, R4, 0x38 ;  /* 0x0000003804047836 */ /* 0x000fca0000000000 */
[----:B------:R-:W-:-:S04]  /*1a10*/  PRMT R4, RZ, 0x654, R4 ;  /* 0x00000654ff047816 */ /* 0x000fc80000000004 */
[----:B------:R0:W-:Y:S01]  /*1a20*/  SYNCS.ARRIVE.TRANS64.RED.A1T0 RZ, [R4+URZ], RZ ;  /* 0x000000ff04ff79a7 */ /* 0x0001e2000810043f */
[----:B------:R-:W-:Y:S05]  /*1a30*/  @P1 BRA `(.L_x_24) ;  /* 0x0000000000041947 */ /* 0x000fea0003800000 */
[----:B------:R-:W-:Y:S01]  /*1a40*/  BPT.TRAP 0x1 ;  /* 0x000000040000795c */ /* 0x000fe20000300000 */
.L_x_24:
[----:B------:R-:W-:Y:S01]  /*1a50*/  UIADD3 UR6, UR6, 0x1, URZ ;  /* 0x0000000106067890 */ /* 0x000fe2000fffe03f */
[C---:B------:R-:W-:Y:S01]  /*1a60*/  ISETP.GT.AND P2, PT, R0.reuse, 0x1, PT ;  /* 0x000000010000780c */ /* 0x040fe20003f44270 */
[----:B------:R-:W-:Y:S02]  /*1a70*/  VIADD R3, R3, 0x1 ;  /* 0x0000000103037836 */ /* 0x000fe40000000000 */
[----:B------:R-:W-:Y:S01]  /*1a80*/  UISETP.NE.AND UP0, UPT, UR6, 0x7, UPT ;  /* 0x000000070600788c */ /* 0x000fe2000bf05270 */
[----:B------:R-:W-:Y:S02]  /*1a90*/  VIADD R0, R0, 0xffffffff ;  /* 0xffffffff00007836 */ /* 0x000fe40000000000 */
[C---:B------:R-:W-:Y:S01]  /*1aa0*/  ISETP.NE.AND P1, PT, R3.reuse, 0x7, PT ;  /* 0x000000070300780c */ /* 0x040fe20003f25270 */
[----:B------:R-:W-:Y:S02]  /*1ab0*/  USEL UR7, URZ, 0x1, UP0 ;  /* 0x000000013f077887 */ /* 0x000fe40008000000 */
[----:B------:R-:W-:Y:S01]  /*1ac0*/  USEL UR6, UR6, URZ, UP0 ;  /* 0x0000003f06067287 */ /* 0x000fe20008000000 */
[----:B------:R-:W-:-:S03]  /*1ad0*/  SEL R3, R3, RZ, P1 ;  /* 0x000000ff03037207 */ /* 0x000fc60000800000 */
[----:B------:R-:W-:Y:S01]  /*1ae0*/  LOP3.LUT R7, R7, UR7, RZ, 0x3c, !PT ;  /* 0x0000000707077c12 */ /* 0x000fe2000f8e3cff */
[----:B------:R-:W-:Y:S07]  /*1af0*/  @P2 BRA `(.L_x_25) ;  /* 0xfffffff800e42947 */ /* 0x000fee000383ffff */
.L_x_18:
[----:B------:R-:W3:Y:S02]  /*1b00*/  LDC R0, c[0x0][0x28c] ;  /* 0x0000a300ff007b82 */ /* 0x000ee40000000800 */
[----:B---3--:R-:W-:-:S13]  /*1b10*/  ISETP.GE.AND P1, PT, R0, 0x1, PT ;  /* 0x000000010000780c */ /* 0x008fda0003f26270 */
[----:B------:R-:W-:Y:S05]  /*1b20*/  @!P1 BRA `(.L_x_26) ;  /* 0x0000000000489947 */ /* 0x000fea0003800000 */
[----:B------:R-:W-:Y:S05]  /*1b30*/  @!P0 BRA `(.L_x_27) ;  /* 0x0000000000048947 */ /* 0x000fea0003800000 */
[----:B------:R-:W-:Y:S01]  /*1b40*/  BPT.TRAP 0x1 ;  /* 0x000000040000795c */ /* 0x000fe20000300000 */
.L_x_27:
[----:B------:R-:W-:Y:S01]  /*1b50*/  UISETP.LT.AND UP0, UPT, UR42, 0x1, UPT ;  /* 0x000000012a00788c */ /* 0x000fe2000bf01270 */
[----:B------:R-:W-:-:S03]  /*1b60*/  ISETP.GT.U32.AND P0, PT, R2, 0x1, PT ;  /* 0x000000010200780c */ /* 0x000fc60003f04070 */
[----:B------:R-:W-:-:S04]  /*1b70*/  USEL UR6, UR42, 0x1, UP0 ;  /* 0x000000012a067887 */ /* 0x000fc80008000000 */
[----:B------:R-:W-:-:S04]  /*1b80*/  UIADD3 UR6, UR39, UR42, -UR6 ;  /* 0x0000002a27067290 */ /* 0x000fc8000fffe806 */
[----:B------:R-:W-:-:S04]  /*1b90*/  UIMAD.WIDE.U32 UR4, UR6, 0x24924925, URZ ;  /* 0x24924925060478a5 */ /* 0x000fc8000f8e003f */
[----:B------:R-:W-:-:S04]  /*1ba0*/  UIADD3 UR4, UR6, -UR5, URZ ;  /* 0x8000000506047290 */ /* 0x000fc8000fffe03f */
[----:B------:R-:W-:-:S04]  /*1bb0*/  ULEA.HI UR4, UR4, UR5, URZ, 0x1f ;  /* 0x0000000504047291 */ /* 0x000fc8000f8ff83f */
[----:B------:R-:W-:-:S04]  /*1bc0*/  USHF.R.U32.HI UR4, URZ, 0x2, UR4 ;  /* 0x000000023f047899 */ /* 0x000fc80008011604 */
[----:B------:R-:W-:-:S06]  /*1bd0*/  UIMAD UR4, UR4, -0x7, UR6 ;  /* 0xfffffff9040478a4 */ /* 0x000fcc000f8e0206 */
[----:B------:R-:W-:-:S04]  /*1be0*/  IMAD.U32 R3, RZ, RZ, UR4 ;  /* 0x00000004ff037e24 */ /* 0x000fc8000f8e00ff */
[----:B------:R-:W-:-:S04]  /*1bf0*/  IMAD R0, R3, 0x8, R6 ;  /* 0x0000000803007824 */ /* 0x000fc800078e0206 */
[----:B------:R-:W-:-:S05]  /*1c00*/  VIADD R0, R0, 0x38 ;  /* 0x0000003800007836 */ /* 0x000fca0000000000 */
[----:B------:R-:W-:-:S04]  /*1c10*/  PRMT R0, RZ, 0x654, R0 ;  /* 0x00000654ff007816 */ /* 0x000fc80000000000 */
[----:B------:R3:W-:Y:S01]  /*1c20*/  SYNCS.ARRIVE.TRANS64.RED.A1T0 RZ, [R0+URZ], RZ ;  /* 0x000000ff00ff79a7 */ /* 0x0007e2000810043f */
[----:B------:R-:W-:Y:S05]  /*1c30*/  @P0 BRA `(.L_x_26) ;  /* 0x0000000000040947 */ /* 0x000fea0003800000 */
[----:B------:R-:W-:Y:S01]  /*1c40*/  BPT.TRAP 0x1 ;  /* 0x000000040000795c */ /* 0x000fe20000300000 */
.L_x_26:
[----:B------:R-:W4:Y:S01]  /*1c50*/  LDC R7, c[0x0][0x288] ;  /* 0x0000a200ff077b82 */ /* 0x000f220000000800 */
[--C-:B---3--:R-:W-:Y:S01]  /*1c60*/  SHF.R.U32.HI R0, RZ, 0x2, R23.reuse ;  /* 0x00000002ff007819 */ /* 0x108fe20000011617 */
[----:B------:R-:W-:Y:S01]  /*1c70*/  IMAD R19, R19, 0x60, RZ ;  /* 0x0000006013137824 */ /* 0x000fe200078e02ff */
[----:B0-----:R-:W-:Y:S01]  /*1c80*/  SHF.R.U32.HI R5, RZ, 0x7, R23 ;  /* 0x00000007ff057819 */ /* 0x001fe20000011617 */
[----:B------:R-:W-:Y:S01]  /*1c90*/  UIADD3 UR39, UR42, UR39, URZ ;  /* 0x000000272a277290 */ /* 0x000fe2000fffe03f */
[C---:B------:R-:W-:Y:S01]  /*1ca0*/  LOP3.LUT R4, R23.reuse, 0x60, RZ, 0xc0, !PT ;  /* 0x0000006017047812 */ /* 0x040fe200078ec0ff */
[----:B------:R-:W-:Y:S01]  /*1cb0*/  IMAD.SHL.U32 R14, R23, 0x2, RZ ;  /* 0x00000002170e7824 */ /* 0x000fe200078e00ff */
[----:B------:R-:W-:Y:S01]  /*1cc0*/  LOP3.LUT R3, R0, 0x7, RZ, 0xc0, !PT ;  /* 0x0000000700037812 */ /* 0x000fe200078ec0ff */
[----:B------:R-:W-:Y:S01]  /*1cd0*/  UISETP.GT.U32.AND UP0, UPT, UR39, 0x6, UPT ;  /* 0x000000062700788c */ /* 0x000fe2000bf04070 */
[----:B------:R-:W-:Y:S01]  /*1ce0*/  LOP3.LUT R0, R5, 0x1, RZ, 0xc0, !PT ;  /* 0x0000000105007812 */ /* 0x000fe200078ec0ff */
[----:B------:R-:W-:Y:S01]  /*1cf0*/  UIMAD.WIDE.U32 UR4, UR39, 0x24924925, URZ ;  /* 0x24924925270478a5 */ /* 0x000fe2000f8e003f */
[----:B------:R-:W-:Y:S01]  /*1d00*/  SHF.R.U32.HI R6, RZ, 0x1, R4 ;  /* 0x00000001ff067819 */ /* 0x000fe20000011604 */
[----:B------:R-:W-:Y:S01]  /*1d10*/  ULDC UR7, c[0x0][0x284] ;  /* 0x0000a10000077ab9 */ /* 0x000fe20000000800 */
[----:B------:R-:W-:Y:S01]  /*1d20*/  UISETP.LT.U32.AND UP0, UPT, UR42, 0x7, UP0 ;  /* 0x000000072a00788c */ /* 0x000fe20008701070 */
[----:B------:R-:W-:Y:S01]  /*1d30*/  IMAD.SHL.U32 R4, R0, 0x40, RZ ;  /* 0x0000004000047824 */ /* 0x000fe200078e00ff */
[--C-:B------:R-:W-:Y:S01]  /*1d40*/  IADD3 R5, RZ, -R6, -R3.reuse ;  /* 0x80000006ff057210 */ /* 0x100fe20007ffe803 */
[----:B------:R-:W-:Y:S01]  /*1d50*/  UIADD3 UR4, UR39, -UR5, URZ ;  /* 0x8000000527047290 */ /* 0x000fe2000fffe03f */
[----:B------:R-:W-:Y:S01]  /*1d60*/  SHF.R.S32.HI R13, RZ, 0x1f, R18 ;  /* 0x0000001fff0d7819 */ /* 0x000fe20000011412 */
[----:B------:R-:W-:Y:S01]  /*1d70*/  UISETP.GE.U32.AND UP1, UPT, UR42, 0x7, UPT ;  /* 0x000000072a00788c */ /* 0x000fe2000bf26070 */
[----:B------:R-:W-:Y:S01]  /*1d80*/  LOP3.LUT R21, R4, 0x40, R3, 0xe2, !PT ;  /* 0x0000004004157812 */ /* 0x000fe200078ee203 */
[----:B------:R-:W-:Y:S01]  /*1d90*/  IMAD R3, R0, -0x40, R5 ;  /* 0xffffffc000037824 */ /* 0x000fe200078e0205 */
[----:B------:R-:W-:Y:S01]  /*1da0*/  LOP3.LUT R0, R23, 0x3, RZ, 0xc0, !PT ;  /* 0x0000000317007812 */ /* 0x000fe200078ec0ff */
[----:B------:R-:W-:Y:S01]  /*1db0*/  ULDC.64 UR8, c[0x0][0x5d0] ;  /* 0x0001740000087ab9 */ /* 0x000fe20000000a00 */
[C---:B------:R-:W-:Y:S01]  /*1dc0*/  LOP3.LUT R14, R19.reuse, 0x6, R14, 0xf8, !PT ;  /* 0x00000006130e7812 */ /* 0x040fe200078ef80e */
[----:B------:R-:W-:Y:S01]  /*1dd0*/  USEL UR6, URZ, 0x1, !UP0 ;  /* 0x000000013f067887 */ /* 0x000fe2000c000000 */
[----:B----4-:R-:W-:Y:S01]  /*1de0*/  ISETP.GE.AND P0, PT, R19, R7, PT ;  /* 0x000000071300720c */ /* 0x010fe20003f06270 */
[----:B------:R-:W-:Y:S01]  /*1df0*/  IMAD R10, R0, -0x2, R7 ;  /* 0xfffffffe000a7824 */ /* 0x000fe200078e0207 */
[----:B------:R-:W-:Y:S01]  /*1e00*/  ULEA.HI UR4, UR4, UR5, URZ, 0x1f ;  /* 0x0000000504047291 */ /* 0x000fe2000f8ff83f */
[C---:B------:R-:W-:Y:S01]  /*1e10*/  IMAD R0, R22.reuse, 0x180, RZ ;  /* 0x0000018016007824 */ /* 0x040fe200078e02ff */
[----:B------:R-:W-:Y:S01]  /*1e20*/  SHF.R.S32.HI R15, RZ, 0x1f, R14 ;  /* 0x0000001fff0f7819 */ /* 0x000fe2000001140e */
[----:B------:R-:W-:Y:S01]  /*1e30*/  IMAD R5, R13, UR8, RZ ;  /* 0x000000080d057c24 */ /* 0x000fe2000f8e02ff */
[----:B------:R-:W-:Y:S01]  /*1e40*/  ULOP3.LUT UR38, UR38, UR6, URZ, 0x3c, !UPT ;  /* 0x0000000626267292 */ /* 0x000fe2000f8e3c3f */
[----:B------:R-:W-:Y:S01]  /*1e50*/  IMAD.WIDE R8, R22, 0x180, RZ ;  /* 0x0000018016087825 */ /* 0x000fe200078e02ff */
[C---:B------:R-:W-:Y:S01]  /*1e60*/  ISETP.GE.OR P0, PT, R0.reuse, UR7, P0 ;  /* 0x0000000700007c0c */ /* 0x040fe20008706670 */
[----:B------:R-:W-:Y:S01]  /*1e70*/  USHF.R.U32.HI UR4, URZ, 0x2, UR4 ;  /* 0x000000023f047899 */ /* 0x000fe20008011604 */
[----:B------:R-:W-:Y:S01]  /*1e80*/  IADD3 R3, -R0, UR7, R3 ;  /* 0x0000000700037c10 */ /* 0x000fe2000fffe103 */
[----:B------:R-:W-:Y:S01]  /*1e90*/  IMAD R7, R18, UR9, R5 ;  /* 0x0000000912077c24 */ /* 0x000fe2000f8e0205 */
[----:B------:R-:W-:Y:S01]  /*1ea0*/  LOP3.LUT R21, R8, R21, R6, 0xfe, !PT ;  /* 0x0000001508157212 */ /* 0x000fe200078efe06 */
[----:B------:R-:W-:Y:S01]  /*1eb0*/  IMAD.WIDE.U32 R4, R18, UR8, R14 ;  /* 0x0000000812047c25 */ /* 0x000fe2000f8e000e */
[----:B------:R-:W-:-:S02]  /*1ec0*/  @UP1 ULOP3.LUT UR38, UR38, 0x1, UR4, 0x78, !UPT ;  /* 0x0000000126261892 */ /* 0x000fc4000f8e7804 */
[----:B------:R-:W-:Y:S01]  /*1ed0*/  UIMAD UR39, UR4, -0x7, UR39 ;  /* 0xfffffff9042778a4 */ /* 0x000fe2000f8e0227 */
[----:B------:R-:W-:Y:S02]  /*1ee0*/  IMAD.IADD R7, R5, 0x1, R7 ;  /* 0x0000000105077824 */ /* 0x000fe400078e0207 */
[----:B------:R-:W-:Y:S02]  /*1ef0*/  IMAD.IADD R0, R10, 0x1, -R19 ;  /* 0x000000010a007824 */ /* 0x000fe400078e0a13 */
[----:B------:R-:W-:Y:S02]  /*1f00*/  IMAD.MOV.U32 R22, RZ, RZ, -0x1 ;  /* 0xffffffffff167424 */ /* 0x000fe400078e00ff */
[----:B------:R-:W-:Y:S01]  /*1f10*/  IMAD.MOV.U32 R6, RZ, RZ, R4 ;  /* 0x000000ffff067224 */ /* 0x000fe200078e0004 */
[----:B------:R-:W-:Y:S06]  /*1f20*/  @P0 BRA `(.L_x_28) ;  /* 0x0000008c007c0947 */ /* 0x000fec0003800000 */
[----:B------:R-:W0:Y:S01]  /*1f30*/  LDC.64 R4, c[0x0][0x5c8] ;  /* 0x00017200ff047b82 */ /* 0x000e220000000a00 */
[----:B-----5:R-:W-:Y:S01]  /*1f40*/  ISETP.NE.AND P0, PT, R170, RZ, PT ;  /* 0x000000ffaa00720c */ /* 0x020fe20003f05270 */
[----:B------:R-:W-:Y:S01]  /*1f50*/  BSSY B0, `(.L_x_28) ;  /* 0x00008dc000007945 */ /* 0x000fe20003800000 */
[-C--:B0-----:R-:W-:Y:S02]  /*1f60*/  IMAD R10, R9, R4.reuse, RZ ;  /* 0x00000004090a7224 */ /* 0x081fe400078e02ff */
[----:B------:R-:W-:-:S04]  /*1f70*/  IMAD.WIDE.U32 R174, R21, R4, R6 ;  /* 0x0000000415ae7225 */ /* 0x000fc800078e0006 */
[----:B------:R-:W-:-:S04]  /*1f80*/  IMAD R7, R21, R5, R10 ;  /* 0x0000000515077224 */ /* 0x000fc800078e020a */
[----:B------:R-:W-:Y:S01]  /*1f90*/  IMAD.IADD R178, R175, 0x1, R7 ;  /* 0x00000001afb27824 */ /* 0x000fe200078e0207 */
[----:B------:R-:W-:Y:S06]  /*1fa0*/  @!P0 BRA `(.L_x_29) ;  /* 0x0000006400788947 */ /* 0x000fec0003800000 */
[----:B------:R-:W0:Y:S01]  /*1fb0*/  LDC.64 R10, c[0x0][0x5b0] ;  /* 0x00016c00ff0a7b82 */ /* 0x000e220000000a00 */
[----:B------:R-:W-:Y:S01]  /*1fc0*/  ULDC.64 UR4, c[0x0][0x5b8] ;  /* 0x00016e0000047ab9 */ /* 0x000fe20000000a00 */
[----:B------:R-:W-:Y:S01]  /*1fd0*/  ISETP.GE.AND P0, PT, R3, 0x1, PT ;  /* 0x000000010300780c */ /* 0x000fe20003f06270 */
[----:B------:R-:W-:Y:S01]  /*1fe0*/  IMAD R13, R13, UR4, RZ ;  /* 0x000000040d0d7c24 */ /* 0x000fe2000f8e02ff */
[----:B------:R-:W-:Y:S01]  /*1ff0*/  BSSY B1, `(.L_x_30) ;  /* 0x0000010000017945 */ /* 0x000fe20003800000 */
[----:B------:R-:W-:Y:S01]  /*2000*/  IMAD.WIDE.U32 R14, R18, UR4, R14 ;  /* 0x00000004120e7c25 */ /* 0x000fe2000f8e000e */
[----:B------:R-:W-:Y:S02]  /*2010*/  ISETP.LT.OR P5, PT, R0, 0x1, !P0 ;  /* 0x000000010000780c */ /* 0x000fe400047a1670 */
[----:B------:R-:W3:Y:S01]  /*2020*/  LDC.64 R6, c[0x0][0x5a8] ;  /* 0x00016a00ff067b82 */ /* 0x000ee20000000a00 */
[----:B------:R-:W-:Y:S02]  /*2030*/  IMAD R13, R18, UR5, R13 ;  /* 0x00000005120d7c24 */ /* 0x000fe4000f8e020d */
[----:B------:R-:W-:-:S02]  /*2040*/  IMAD.MOV.U32 R12, RZ, RZ, R14 ;  /* 0x000000ffff0c7224 */ /* 0x000fc400078e000e */
[----:B------:R-:W-:Y:S02]  /*2050*/  IMAD.IADD R13, R15, 0x1, R13 ;  /* 0x000000010f0d7824 */ /* 0x000fe400078e020d */
[-C--:B0-----:R-:W-:Y:S01]  /*2060*/  IMAD R18, R9, R10.reuse, RZ ;  /* 0x0000000a09127224 */ /* 0x081fe200078e02ff */
[----:B------:R-:W-:Y:S01]  /*2070*/  SHF.L.U64.HI R19, R10, 0x3, R11 ;  /* 0x000000030a137819 */ /* 0x000fe2000001020b */
[----:B------:R-:W-:-:S04]  /*2080*/  IMAD.WIDE.U32 R172, R21, R10, R12 ;  /* 0x0000000a15ac7225 */ /* 0x000fc800078e000c */
[----:B--2---:R-:W-:Y:S01]  /*2090*/  IMAD R171, R21, R11, R18 ;  /* 0x0000000b15ab7224 */ /* 0x004fe200078e0212 */
[----:B---3--:R-:W-:Y:S01]  /*20a0*/  IADD3 R176, P1, R172, R6, RZ ;  /* 0x00000006acb07210 */ /* 0x008fe20007f3e0ff */
[----:B------:R-:W-:-:S03]  /*20b0*/  IMAD.SHL.U32 R18, R10, 0x8, RZ ;  /* 0x000000080a127824 */ /* 0x000fc600078e00ff */
[----:B------:R-:W-:Y:S01]  /*20c0*/  IADD3.X R177, R7, R173, R171, P1, !PT ;  /* 0x000000ad07b17210 */ /* 0x000fe20000ffe4ab */
[----:B------:R-:W-:Y:S08]  /*20d0*/  @P5 BRA `(.L_x_31) ;  /* 0x0000000000045947 */ /* 0x000ff00003800000 */
[----:B-1----:R0:W5:Y:S02]  /*20e0*/  LDG.E.U8 R169, desc[UR36][R176.64] ;  /* 0x00000024b0a97981 */ /* 0x002164000c1e1100 */
.L_x_31:
[----:B------:R-:W-:Y:S05]  /*20f0*/  BSYNC B1 ;  /* 0x0000000000017941 */ /* 0x000fea0003800000 */
.L_x_30:
[----:B-----5:R-:W-:Y:S01]  /*2100*/  LOP3.LUT R20, R169, 0xffff, RZ, 0xc0, !PT ;  /* 0x0000ffffa9147812 */ /* 0x020fe200078ec0ff */
[----:B------:R-:W-:Y:S01]  /*2110*/  IMAD.WIDE.U32 R172, R21, R10, R18 ;  /* 0x0000000a15ac7225 */ /* 0x000fe200078e0012 */
[----:B------:R-:W-:Y:S01]  /*2120*/  ULDC.64 UR4, c[0x0][0x5c0] ;  /* 0x0001700000047ab9 */ /* 0x000fe20000000a00 */
[----:B------:R-:W-:Y:S01]  /*2130*/  ISETP.LT.OR P4, PT, R0, 0x2, !P0 ;  /* 0x000000020000780c */ /* 0x000fe20004781670 */
[----:B------:R-:W-:Y:S01]  /*2140*/  BSSY B1, `(.L_x_32) ;  /* 0x0000012000017945 */ /* 0x000fe20003800000 */
[----:B------:R-:W-:Y:S01]  /*2150*/  PRMT R175, R20, 0x8880, RZ ;  /* 0x0000888014af7816 */ /* 0x000fe200000000ff */
[----:B------:R-:W-:Y:S01]  /*2160*/  IMAD.IADD R20, R171, 0x1, R173 ;  /* 0x00000001ab147824 */ /* 0x000fe200078e02ad */
[----:B------:R-:W-:Y:S02]  /*2170*/  IADD3 R174, P1, R174, UR4, RZ ;  /* 0x00000004aeae7c10 */ /* 0x000fe4000ff3e0ff */
[----:B------:R-:W-:Y:S01]  /*2180*/  IADD3 R172, P2, P3, R14, R6, R172 ;  /* 0x000000060eac7210 */ /* 0x000fe20007b5e0ac */
[----:B------:R-:W-:Y:S01]  /*2190*/  IMAD.MOV.U32 R171, RZ, RZ, R175 ;  /* 0x000000ffffab7224 */ /* 0x000fe200078e00af */
[----:B------:R-:W-:-:S02]  /*21a0*/  IADD3.X R175, R178, UR5, RZ, P1, !PT ;  /* 0x00000005b2af7c10 */ /* 0x000fc40008ffe4ff */
[----:B------:R-:W-:Y:S01]  /*21b0*/  ISETP.GE.AND P1, PT, R3, 0x9, PT ;  /* 0x000000090300780c */ /* 0x000fe20003f26270 */
[----:B------:R-:W-:Y:S01]  /*21c0*/  IMAD R171, R171, R170, RZ ;  /* 0x000000aaabab7224 */ /* 0x000fe200078e02ff */
[----:B------:R-:W-:Y:S02]  /*21d0*/  IADD3.X R173, R13, R7, R20, P2, P3 ;  /* 0x000000070dad7210 */ /* 0x000fe400017e6414 */
[----:B------:R-:W-:Y:S01]  /*21e0*/  ISETP.LT.OR P2, PT, R0, 0x1, !P1 ;  /* 0x000000010000780c */ /* 0x000fe20004f41670 */
[----:B------:R-:W-:Y:S01]  /*21f0*/  @!P5 IMAD R179, R120, R168, R171 ;  /* 0x000000a878b3d224 */ /* 0x000fe200078e02ab */
[----:B------:R-:W-:-:S04]  /*2200*/  ISETP.LT.OR P3, PT, R0, 0x2, !P1 ;  /* 0x000000020000780c */ /* 0x000fc80004f61670 */
[----:B------:R2:W-:Y:S01]  /*2210*/  @!P5 STG.E.U8 desc[UR36][R174.64], R179 ;  /* 0x000000b3ae00d986 */ /* 0x0005e2000c101124 */
[----:B------:R-:W-:Y:S08]  /*2220*/  @P4 BRA `(.L_x_33) ;  /* 0x00000000000c4947 */ /* 0x000ff00003800000 */
[----:B-1----:R-:W3:Y:S02]  /*2230*/  LDG.E.U8 R169, desc[UR36][R176.64+0x1] ;  /* 0x00000124b0a97981 */ /* 0x002ee4000c1e1100 */
[----:B---3--:R-:W-:-:S05]  /*2240*/  PRMT R171, R169, 0x8880, RZ ;  /* 0x00008880a9ab7816 */ /* 0x008fca00000000ff */
[----:B------:R-:W-:-:S07]  /*2250*/  IMAD R171, R171, R170, RZ ;  /* 0x000000aaabab7224 */ /* 0x000fce00078e02ff */
.L_x_33:
[----:B------:R-:W-:Y:S05]  /*2260*/  BSYNC B1 ;  /* 0x0000000000017941 */ /* 0x000fea0003800000 */
.L_x_32:
[----:B--2---:R-:W-:Y:S01]  /*2270*/  @!P4 IMAD R179, R121, R168, R171 ;  /* 0x000000a879b3c224 */ /* 0x004fe200078e02ab */
[----:B------:R-:W-:Y:S01]  /*2280*/  @!P2 IADD3 R120, P5, R174, UR41, RZ ;  /* 0x00000029ae78ac10 */ /* 0x000fe2000ffbe0ff */
[----:B------:R-:W-:Y:S03]  /*2290*/  BSSY B1, `(.L_x_34) ;  /* 0x0000007000017945 */ /* 0x000fe60003800000 */
[----:B------:R2:W-:Y:S01]  /*22a0*/  @!P4 STG.E.U8 desc[UR36][R174.64+0x1], R179 ;  /* 0x000001b3ae00c986 */ /* 0x0005e2000c101124 */
[----:B------:R-:W-:Y:S01]  /*22b0*/  @!P2 IADD3.X R121, R175, UR40, RZ, P5, !PT ;  /* 0x00000028af79ac10 */ /* 0x000fe2000affe4ff */
[----:B------:R-:W-:Y:S07]  /*22c0*/  @P2 BRA `(.L_x_35) ;  /* 0x00000000000c2947 */ /* 0x000fee0003800000 */
[----:B-1----:R-:W3:Y:S02]  /*22d0*/  LDG.E.U8 R169, desc[UR36][R172.64] ;  /* 0x00000024aca97981 */ /* 0x002ee4000c1e1100 */
[----:B---3--:R-:W-:-:S05]  /*22e0*/  PRMT R171, R169, 0x8880, RZ ;  /* 0x00008880a9ab7816 */ /* 0x008fca00000000ff */
[----:B------:R-:W-:-:S07]  /*22f0*/  IMAD R171, R171, R170, RZ ;  /* 0x000000aaabab7224 */ /* 0x000fce00078e02ff */
.L_x_35:
[----:B------:R-:W-:Y:S05]  /*2300*/  BSYNC B1 ;  /* 0x0000000000017941 */ /* 0x000fea0003800000 */
.L_x_34:
[----:B------:R-:W-:Y:S01]  /*2310*/  @!P2 IMAD R181, R122, R168, R171 ;  /* 0x000000a87ab5a224 */ /* 0x000fe200078e02ab */
[----:B------:R-:W-:Y:S01]  /*2320*/  BSSY B1, `(.L_x_36) ;  /* 0x000000a000017945 */ /* 0x000fe20003800000 */
[C---:B------:R-:W-:Y:S02]  /*2330*/  ISETP.LT.OR P5, PT, R0.reuse, 0x9, !P0 ;  /* 0x000000090000780c */ /* 0x040fe400047a1670 */
[----:B------:R-:W-:Y:S01]  /*2340*/  ISETP.LT.OR P4, PT, R0, 0x9, !P1 ;  /* 0x000000090000780c */ /* 0x000fe20004f81670 */
[----:B------:R3:W-:Y:S01]  /*2350*/  @!P2 STG.E.U8 desc[UR36][R120.64], R181 ;  /* 0x000000b57800a986 */ /* 0x0007e2000c101124 */
[----:B------:R-:W-:-:S04]  /*2360*/  @!P3 IADD3 R178, P2, R174, UR41, RZ ;  /* 0x00000029aeb2bc10 */ /* 0x000fc8000ff5e0ff */
[----:B--2---:R-:W-:Y:S01]  /*2370*/  @!P3 IADD3.X R179, R175, UR40, RZ, P2, !PT ;  /* 0x00000028afb3bc10 */ /* 0x004fe200097fe4ff */
[----:B------:R-:W-:Y:S08]  /*2380*/  @P3 BRA `(.L_x_37) ;  /* 0x00000000000c3947 */ /* 0x000ff00003800000 */
[----:B-1----:R-:W2:Y:S02]  /*2390*/  LDG.E.U8 R169, desc[UR36][R172.64+0x1] ;  /* 0x00000124aca97981 */ /* 0x002ea4000c1e1100 */
[----:B--2---:R-:W-:-:S05]  /*23a0*/  PRMT R171, R169, 0x8880, RZ ;  /* 0x00008880a9ab7816 */ /* 0x004fca00000000ff */
[----:B------:R-:W-:-:S07]  /*23b0*/  IMAD R171, R171, R170, RZ ;  /* 0x000000aaabab7224 */ /* 0x000fce00078e02ff */
.L_x_37:
[----:B------:R-:W-:Y:S05]  /*23c0*/  BSYNC B1 ;  /* 0x0000000000017941 */ /* 0x000fea0003800000 */
.L_x_36:
[----:B------:R-:W-:Y:S01]  /*23d0*/  @!P3 IMAD R123, R123, R168, R171 ;  /* 0x000000a87b7bb224 */ /* 0x000fe200078e02ab */
[----:B------:R-:W-:Y:S04]  /*23e0*/  BSSY B1, `(.L_x_38) ;  /* 0x0000006000017945 */ /* 0x000fe80003800000 */
[----:B------:R2:W-:Y:S01]  /*23f0*/  @!P3 STG.E.U8 desc[UR36][R178.64+0x1], R123 ;  /* 0x0000017bb200b986 */ /* 0x0005e2000c101124 */
[----:B------:R-:W-:Y:S05]  /*2400*/  @P5 BRA `(.L_x_39) ;  /* 0x00000000000c5947 */ /* 0x000fea0003800000 */
[----:B-1----:R-:W4:Y:S02]  /*2410*/  LDG.E.U8 R169, desc[UR36][R176.64+0x8] ;  /* 0x00000824b0a97981 */ /* 0x002f24000c1e1100 */
[----:B----4-:R-:W-:-:S05]  /*2420*/  PRMT R171, R169, 0x8880, RZ ;  /* 0x00008880a9ab7816 */ /* 0x010fca00000000ff */
[----:B------:R-:W-:-:S07]  /*2430*/  IMAD R171, R171, R170, RZ ;  /* 0x000000aaabab7224 */ /* 0x000fce00078e02ff */
.L_x_39:
[----:B------:R-:W-:Y:S05]  /*2440*/  BSYNC B1 ;  /* 0x0000000000017941 */ /* 0x000fea0003800000 */
.L_x_38:
[----:B------:R-:W-:Y:S01]  /*2450*/  ISETP.LT.OR P2, PT, R0, 0xa, !P0 ;  /* 0x0000000a0000780c */ /* 0x000fe20004741670 */
[----:B--2---:R-:W-:Y:S01]  /*2460*/  @!P5 IMAD R179, R124, R168, R171 ;  /* 0x000000a87cb3d224 */ /* 0x004fe200078e02ab */
[----:B------:R-:W-:Y:S01]  /*2470*/  BSSY B1, `(.L_x_40) ;  /* 0x000000a000017945 */ /* 0x000fe20003800000 */
[----:B---3--:R-:W-:Y:S01]  /*2480*/  @!P5 IMAD.MOV.U32 R120, RZ, RZ, R174 ;  /* 0x000000ffff78d224 */ /* 0x008fe200078e00ae */
[----:B------:R-:W-:Y:S01]  /*2490*/  ISETP.LT.OR P3, PT, R0, 0xa, !P1 ;  /* 0x0000000a0000780c */ /* 0x000fe20004f61670 */
[----:B------:R-:W-:-:S05]  /*24a0*/  @!P5 IMAD.MOV.U32 R121, RZ, RZ, R175 ;  /* 0x000000ffff79d224 */ /* 0x000fca00078e00af */
[----:B------:R2:W-:Y:S01]  /*24b0*/  @!P5 STG.E.U8 desc[UR36][R120.64+0x8], R179 ;  /* 0x000008b37800d986 */ /* 0x0005e2000c101124 */
[----:B------:R-:W-:Y:S02]  /*24c0*/  @!P4 IADD3 R122, P5, R174, UR41, RZ ;  /* 0x00000029ae7acc10 */ /* 0x000fe4000ffbe0ff */
[----:B------:R-:W-:Y:S11]  /*24d0*/  @P2 BRA `(.L_x_41) ;  /* 0x00000000000c2947 */ /* 0x000ff60003800000 */
[----:B-1----:R-:W3:Y:S02]  /*24e0*/  LDG.E.U8 R169, desc[UR36][R176.64+0x9] ;  /* 0x00000924b0a97981 */ /* 0x002ee4000c1e1100 */
[----:B---3--:R-:W-:-:S05]  /*24f0*/  PRMT R171, R169, 0x8880, RZ ;  /* 0x00008880a9ab7816 */ /* 0x008fca00000000ff */
[----:B------:R-:W-:-:S07]  /*2500*/  IMAD R171, R171, R170, RZ ;  /* 0x000000aaabab7224 */ /* 0x000fce00078e02ff */
.L_x_41:
[----:B------:R-:W-:Y:S05]  /*2510*/  BSYNC B1 ;  /* 0x0000000000017941 */ /* 0x000fea0003800000 */
.L_x_40:
[----:B------:R-:W-:Y:S01]  /*2520*/  @!P2 IMAD R125, R125, R168, R171 ;  /* 0x000000a87d7da224 */ /* 0x000fe200078e02ab */
[----:B------:R-:W-:Y:S01]  /*2530*/  BSSY B1, `(.L_x_42) ;  /* 0x0000009000017945 */ /* 0x000fe20003800000 */
[----:B--2---:R-:W-:Y:S01]  /*2540*/  @!P2 IMAD.MOV.U32 R120, RZ, RZ, R174 ;  /* 0x000000ffff78a224 */ /* 0x004fe200078e00ae */
[----:B------:R-:W-:Y:S01]  /*2550*/  @!P4 IADD3.X R123, R175, UR40, RZ, P5, !PT ;  /* 0x00000028af7bcc10 */ /* 0x000fe2000affe4ff */
[----:B------:R-:W-:-:S05]  /*2560*/  @!P2 IMAD.MOV.U32 R121, RZ, RZ, R175 ;  /* 0x000000ffff79a224 */ /* 0x000fca00078e00af */
[----:B------:R2:W-:Y:S01]  /*2570*/  @!P2 STG.E.U8 desc[UR36][R120.64+0x9], R125 ;  /* 0x0000097d7800a986 */ /* 0x0005e2000c101124 */
[----:B------:R-:W-:Y:S05]  /*2580*/  @P4 BRA `(.L_x_43) ;  /* 0x00000000000c4947 */ /* 0x000fea0003800000 */
[----:B-1----:R-:W3:Y:S02]  /*2590*/  LDG.E.U8 R169, desc[UR36][R172.64+0x8] ;  /* 0x00000824aca97981 */ /* 0x002ee4000c1e1100 */
[----:B---3--:R-:W-:-:S05]  /*25a0*/  PRMT R171, R169, 0x8880, RZ ;  /* 0x00008880a9ab7816 */ /* 0x008fca00000000ff */
[----:B------:R-:W-:-:S07]  /*25b0*/  IMAD R171, R171, R170, RZ ;  /* 0x000000aaabab7224 */ /* 0x000fce00078e02ff */
.L_x_43:
[----:B------:R-:W-:Y:S05]  /*25c0*/  BSYNC B1 ;  /* 0x0000000000017941 */ /* 0x000fea0003800000 */
.L_x_42:
[----:B--2---:R-:W-:Y:S01]  /*25d0*/  @!P4 IMAD R125, R126, R168, R171 ;  /* 0x000000a87e7dc224 */ /* 0x004fe200078e02ab */
[----:B------:R-:W-:Y:S01]  /*25e0*/  BSSY B1, `(.L_x_44) ;  /* 0x000000a000017945 */ /* 0x000fe20003800000 */
[C---:B------:R-:W-:Y:S02]  /*25f0*/  ISETP.LT.OR P5, PT, R0.reuse, 0x11, !P0 ;  /* 0x000000110000780c */ /* 0x040fe400047a1670 */
[----:B------:R-:W-:Y:S01]  /*2600*/  ISETP.LT.OR P2, PT, R0, 0x11, !P1 ;  /* 0x000000110000780c */ /* 0x000fe20004f41670 */
[----:B------:R2:W-:Y:S01]  /*2610*/  @!P4 STG.E.U8 desc[UR36][R122.64+0x8], R125 ;  /* 0x0000087d7a00c986 */ /* 0x0005e2000c101124 */
[----:B------:R-:W-:-:S04]  /*2620*/  @!P3 IADD3 R120, P4, R174, UR41, RZ ;  /* 0x00000029ae78bc10 */ /* 0x000fc8000ff9e0ff */
[----:B------:R-:W-:Y:S01]  /*2630*/  @!P3 IADD3.X R121, R175, UR40, RZ, P4, !PT ;  /* 0x00000028af79bc10 */ /* 0x000fe2000a7fe4ff */
[----:B------:R-:W-:Y:S08]  /*2640*/  @P3 BRA `(.L_x_45) ;  /* 0x00000000000c3947 */ /* 0x000ff00003800000 */
[----:B-1----:R-:W3:Y:S02]  /*2650*/  LDG.E.U8 R169, desc[UR36][R172.64+0x9] ;  /* 0x00000924aca97981 */ /* 0x002ee4000c1e1100 */
[----:B---3--:R-:W-:-:S05]  /*2660*/  PRMT R171, R169, 0x8880, RZ ;  /* 0x00008880a9ab7816 */ /* 0x008fca00000000ff */
[----:B------:R-:W-:-:S07]  /*2670*/  IMAD R171, R171, R170, RZ ;  /* 0x000000aaabab7224 */ /* 0x000fce00078e02ff */
.L_x_45:
[----:B------:R-:W-:Y:S05]  /*2680*/  BSYNC B1 ;  /* 0x0000000000017941 */ /* 0x000fea0003800000 */
.L_x_44:
[----:B------:R-:W-:Y:S01]  /*2690*/  @!P3 IMAD R127, R127, R168, R171 ;  /* 0x000000a87f7fb224 */ /* 0x000fe200078e02ab */
[----:B------:R-:W-:Y:S04]  /*26a0*/  BSSY B1, `(.L_x_46) ;  /* 0x0000006000017945 */ /* 0x000fe80003800000 */
[----:B------:R3:W-:Y:S01]  /*26b0*/  @!P3 STG.E.U8 desc[UR36][R120.64+0x9], R127 ;  /* 0x0000097f7800b986 */ /* 0x0007e2000c101124 */
[----:B------:R-:W-:Y:S05]  /*26c0*/  @P5 BRA `(.L_x_47) ;  /* 0x00000000000c5947 */ /* 0x000fea0003800000 */
[----:B-1----:R-:W4:Y:S02]  /*26d0*/  LDG.E.U8 R169, desc[UR36][R176.64+0x10] ;  /* 0x00001024b0a97981 */ /* 0x002f24000c1e1100 */
[----:B----4-:R-:W-:-:S05]  /*26e0*/  PRMT R171, R169, 0x8880, RZ ;  /* 0x00008880a9ab7816 */ /* 0x010fca00000000ff */
[----:B------:R-:W-:-:S07]  /*26f0*/  IMAD R171, R171, R170, RZ ;  /* 0x000000aaabab7224 */ /* 0x000fce00078e02ff */
.L_x_47:
[----:B------:R-:W-:Y:S05]  /*2700*/  BSYNC B1 ;  /* 0x0000000000017941 */ /* 0x000fea0003800000 */
.L_x_46:
        /* <DEDUP_REMOVED lines=12> */
.L_x_49:
[----:B------:R-:W-:Y:S05]  /*27d0*/  BSYNC B1 ;  /* 0x0000000000017941 */ /* 0x000fea0003800000 */
.L_x_48:
        /* <DEDUP_REMOVED lines=10> */
.L_x_51:
[----:B------:R-:W-:Y:S05]  /*2880*/  BSYNC B1 ;  /* 0x0000000000017941 */ /* 0x000fea0003800000 */
.L_x_50:
[----:B------:R-:W-:Y:S01]  /*2890*/  @!P2 IMAD R125, R130, R168, R171 ;  /* 0x000000a8827da224 */ /* 0x000fe200078e02ab */
[----:B------:R-:W-:Y:S01]  /*28a0*/  BSSY B1, `(.L_x_52) ;  /* 0x000000a000017945 */ /* 0x000fe20003800000 */
[C---:B------:R-:W-:Y:S02]  /*28b0*/  ISETP.LT.OR P5, PT, R0.reuse, 0x19, !P0 ;  /* 0x000000190000780c */ /* 0x040fe400047a1670 */
[----:B------:R-:W-:Y:S01]  /*28c0*/  ISETP.LT.OR P3, PT, R0, 0x19, !P1 ;  /* 0x000000190000780c */ /* 0x000fe20004f61670 */
[----:B------:R3:W-:Y:S01]  /*28d0*/  @!P2 STG.E.U8 desc[UR36][R122.64+0x10], R125 ;  /* 0x0000107d7a00a986 */ /* 0x0007e2000c101124 */
[----:B--2---:R-:W-:-:S04]  /*28e0*/  @!P4 IADD3 R120, P2, R174, UR41, RZ ;  /* 0x00000029ae78cc10 */ /* 0x004fc8000ff5e0ff */
[----:B------:R-:W-:Y:S01]  /*28f0*/  @!P4 IADD3.X R121, R175, UR40, RZ, P2, !PT ;  /* 0x00000028af79cc10 */ /* 0x000fe200097fe4ff */
[----:B------:R-:W-:Y:S08]  /*2900*/  @P4 BRA `(.L_x_53) ;  /* 0x00000000000c4947 */ /* 0x000ff00003800000 */
[----:B-1----:R-:W2:Y:S02]  /*2910*/  LDG.E.U8 R169, desc[UR36][R172.64+0x11] ;  /* 0x00001124aca97981 */ /* 0x002ea4000c1e1100 */
[----:B--2---:R-:W-:-:S05]  /*2920*/  PRMT R171, R169, 0x8880, RZ ;  /* 0x00008880a9ab7816 */ /* 0x004fca00000000ff */
[----:B------:R-:W-:-:S07]  /*2930*/  IMAD R171, R171, R170, RZ ;  /* 0x000000aaabab7224 */ /* 0x000fce00078e02ff */
.L_x_53:
[----:B------:R-:W-:Y:S05]  /*2940*/  BSYNC B1 ;  /* 0x0000000000017941 */ /* 0x000fea0003800000 */
.L_x_52:
[----:B------:R-:W-:Y:S01]  /*2950*/  @!P4 IMAD R131, R131, R168, R171 ;  /* 0x000000a88383c224 */ /* 0x000fe200078e02ab */
[----:B------:R-:W-:Y:S04]  /*2960*/  BSSY B1, `(.L_x_54) ;  /* 0x0000006000017945 */ /* 0x000fe80003800000 */
[----:B------:R2:W-:Y:S01]  /*2970*/  @!P4 STG.E.U8 desc[UR36][R120.64+0x11], R131 ;  /* 0x000011837800c986 */ /* 0x0005e2000c101124 */
[----:B------:R-:W-:Y:S05]  /*2980*/  @P5 BRA `(.L_x_55) ;  /* 0x00000000000c5947 */ /* 0x000fea0003800000 */
[----:B-1----:R-:W4:Y:S02]  /*2990*/  LDG.E.U8 R169, desc[UR36][R176.64+0x18] ;  /* 0x00001824b0a97981 */ /* 0x002f24000c1e1100 */
[----:B----4-:R-:W-:-:S05]  /*29a0*/  PRMT R171, R169, 0x8880, RZ ;  /* 0x00008880a9ab7816 */ /* 0x010fca00000000ff */
[----:B------:R-:W-:-:S07]  /*29b0*/  IMAD R171, R171, R170, RZ ;  /* 0x000000aaabab7224 */ /* 0x000fce00078e02ff */
.L_x_55:
[----:B------:R-:W-:Y:S05]  /*29c0*/  BSYNC B1 ;  /* 0x0000000000017941 */ /* 0x000fea0003800000 */
.L_x_54:
[----:B------:R-:W-:Y:S01]  /*29d0*/  ISETP.LT.OR P2, PT, R0, 0x1a, !P0 ;  /* 0x0000001a0000780c */ /* 0x000fe20004741670 */
[----:B---3--:R-:W-:Y:S01]  /*29e0*/  @!P5 IMAD R125, R132, R168, R171 ;  /* 0x000000a8847dd224 */ /* 0x008fe200078e02ab */
[----:B------:R-:W-:Y:S01]  /*29f0*/  BSSY B1, `(.L_x_56) ;  /* 0x000000a000017945 */ /* 0x000fe20003800000 */
[----:B--2---:R-:W-:Y:S01]  /*2a00*/  @!P5 IMAD.MOV.U32 R120, RZ, RZ, R174 ;  /* 0x000000ffff78d224 */ /* 0x004fe200078e00ae */
        /* <DEDUP_REMOVED lines=8> */
.L_x_57:
[----:B------:R-:W-:Y:S05]  /*2a90*/  BSYNC B1 ;  /* 0x0000000000017941 */ /* 0x000fea0003800000 */
.L_x_56:
        /* <DEDUP_REMOVED lines=10> */
.L_x_59:
[----:B------:R-:W-:Y:S05]  /*2b40*/  BSYNC B1 ;  /* 0x0000000000017941 */ /* 0x000fea0003800000 */
.L_x_58:
        /* <DEDUP_REMOVED lines=11> */
.L_x_61:
[----:B------:R-:W-:Y:S05]  /*2c00*/  BSYNC B1 ;  /* 0x0000000000017941 */ /* 0x000fea0003800000 */
.L_x_60:
[----:B------:R-:W-:Y:S01]  /*2c10*/  @!P4 IMAD R135, R135, R168, R171 ;  /* 0x000000a88787c224 */ /* 0x000fe200078e02ab */
[----:B------:R-:W-:Y:S04]  /*2c20*/  BSSY B1, `(.L_x_62) ;  /* 0x0000006000017945 */ /* 0x000fe80003800000 */
[----:B------:R2:W-:Y:S01]  /*2c30*/  @!P4 STG.E.U8 desc[UR36][R120.64+0x19], R135 ;  /* 0x000019877800c986 */ /* 0x0005e2000c101124 */
[----:B------:R-:W-:Y:S05]  /*2c40*/  @P5 BRA `(.L_x_63) ;  /* 0x00000000000c5947 */ /* 0x000fea0003800000 */
[----:B-1----:R-:W4:Y:S02]  /*2c50*/  LDG.E.U8 R169, desc[UR36][R176.64+0x20] ;  /* 0x00002024b0a97981 */ /* 0x002f24000c1e1100 */
[----:B----4-:R-:W-:-:S05]  /*2c60*/  PRMT R171, R169, 0x8880, RZ ;  /* 0x00008880a9ab7816 */ /* 0x010fca00000000ff */
[----:B------:R-:W-:-:S07]  /*2c70*/  IMAD R171, R171, R170, RZ ;  /* 0x000000aaabab7224 */ /* 0x000fce00078e02ff */
.L_x_63:
[----:B------:R-:W-:Y:S05]  /*2c80*/  BSYNC B1 ;  /* 0x0000000000017941 */ /* 0x000fea0003800000 */
.L_x_62:
        /* <DEDUP_REMOVED lines=12> */
.L_x_65:
[----:B------:R-:W-:Y:S05]  /*2d50*/  BSYNC B1 ;  /* 0x0000000000017941 */ /* 0x000fea0003800000 */
.L_x_64:
        /* <DEDUP_REMOVED lines=10> */
.L_x_67:
[----:B------:R-:W-:Y:S05]  /*2e00*/  BSYNC B1 ;  /* 0x0000000000017941 */ /* 0x000fea0003800000 */
.L_x_66:
        /* <DEDUP_REMOVED lines=11> */
.L_x_69:
[----:B------:R-:W-:Y:S05]  /*2ec0*/  BSYNC B1 ;  /* 0x0000000000017941 */ /* 0x000fea0003800000 */
.L_x_68:
[----:B------:R-:W-:Y:S01]  /*2ed0*/  @!P4 IMAD R139, R139, R168, R171 ;  /* 0x000000a88b8bc224 */ /* 0x000fe200078e02ab */
[----:B------:R-:W-:Y:S04]  /*2ee0*/  BSSY B1, `(.L_x_70) ;  /* 0x0000006000017945 */ /* 0x000fe80003800000 */
[----:B------:R2:W-:Y:S01]  /*2ef0*/  @!P4 STG.E.U8 desc[UR36][R120.64+0x21], R139 ;  /* 0x0000218b7800c986 */ /* 0x0005e2000c101124 */
[----:B------:R-:W-:Y:S05]  /*2f00*/  @P5 BRA `(.L_x_71) ;  /* 0x00000000000c5947 */ /* 0x000fea0003800000 */
[----:B-1----:R-:W4:Y:S02]  /*2f10*/  LDG.E.U8 R169, desc[UR36][R176.64+0x28] ;  /* 0x00002824b0a97981 */ /* 0x002f24000c1e1100 */
[----:B----4-:R-:W-:-:S05]  /*2f20*/  PRMT R171, R169, 0x8880, RZ ;  /* 0x00008880a9ab7816 */ /* 0x010fca00000000ff */
[----:B------:R-:W-:-:S07]  /*2f30*/  IMAD R171, R171, R170, RZ ;  /* 0x000000aaabab7224 */ /* 0x000fce00078e02ff */
.L_x_71:
[----:B------:R-:W-:Y:S05]  /*2f40*/  BSYNC B1 ;  /* 0x0000000000017941 */ /* 0x000fea0003800000 */
.L_x_70:
        /* <DEDUP_REMOVED lines=12> */
.L_x_73:
[----:B------:R-:W-:Y:S05]  /*3010*/  BSYNC B1 ;  /* 0x0000000000017941 */ /* 0x000fea0003800000 */
.L_x_72:
        /* <DEDUP_REMOVED lines=10> */
.L_x_75:
[----:B------:R-:W-:Y:S05]  /*30c0*/  BSYNC B1 ;  /* 0x0000000000017941 */ /* 0x000fea0003800000 */
.L_x_74:
        /* <DEDUP_REMOVED lines=11> */
.L_x_77:
[----:B------:R-:W-:Y:S05]  /*3180*/  BSYNC B1 ;  /* 0x0000000000017941 */ /* 0x000fea0003800000 */
.L_x_76:
[----:B------:R-:W-:Y:S01]  /*3190*/  @!P4 IMAD R143, R143, R168, R171 ;  /* 0x000000a88f8fc224 */ /* 0x000fe200078e02ab */
[----:B------:R-:W-:Y:S04]  /*31a0*/  BSSY B1, `(.L_x_78) ;  /* 0x0000006000017945 */ /* 0x000fe80003800000 */
[----:B------:R2:W-:Y:S01]  /*31b0*/  @!P4 STG.E.U8 desc[UR36][R120.64+0x29], R143 ;  /* 0x0000298f7800c986 */ /* 0x0005e2000c101124 */
[----:B------:R-:W-:Y:S05]  /*31c0*/  @P5 BRA `(.L_x_79) ;  /* 0x00000000000c5947 */ /* 0x000fea0003800000 */
[----:B-1----:R-:W4:Y:S02]  /*31d0*/  LDG.E.U8 R169, desc[UR36][R176.64+0x30] ;  /* 0x00003024b0a97981 */ /* 0x002f24000c1e1100 */
[----:B----4-:R-:W-:-:S05]  /*31e0*/  PRMT R171, R169, 0x8880, RZ ;  /* 0x00008880a9ab7816 */ /* 0x010fca00000000ff */
[----:B------:R-:W-:-:S07]  /*31f0*/  IMAD R171, R171, R170, RZ ;  /* 0x000000aaabab7224 */ /* 0x000fce00078e02ff */
.L_x_79:
[----:B------:R-:W-:Y:S05]  /*3200*/  BSYNC B1 ;  /* 0x0000000000017941 */ /* 0x000fea0003800000 */
.L_x_78:
        /* <DEDUP_REMOVED lines=12> */
.L_x_81:
[----:B------:R-:W-:Y:S05]  /*32d0*/  BSYNC B1 ;  /* 0x0000000000017941 */ /* 0x000fea0003800000 */
.L_x_80:
        /* <DEDUP_REMOVED lines=10> */
.L_x_83:
[----:B------:R-:W-:Y:S05]  /*3380*/  BSYNC B1 ;  /* 0x0000000000017941 */ /* 0x000fea0003800000 */
.L_x_82:
        /* <DEDUP_REMOVED lines=11> */
.L_x_85:
[----:B------:R-:W-:Y:S05]  /*3440*/  BSYNC B1 ;  /* 0x0000000000017941 */ /* 0x000fea0003800000 */
.L_x_84:
[----:B------:R-:W-:Y:S01]  /*3450*/  @!P4 IMAD R147, R147, R168, R171 ;  /* 0x000000a89393c224 */ /* 0x000fe200078e02ab */
[----:B------:R-:W-:Y:S04]  /*3460*/  BSSY B1, `(.L_x_86) ;  /* 0x0000006000017945 */ /* 0x000fe80003800000 */
[----:B------:R2:W-:Y:S01]  /*3470*/  @!P4 STG.E.U8 desc[UR36][R120.64+0x31], R147 ;  /* 0x000031937800c986 */ /* 0x0005e2000c101124 */
[----:B------:R-:W-:Y:S05]  /*3480*/  @P5 BRA `(.L_x_87) ;  /* 0x00000000000c5947 */ /* 0x000fea0003800000 */
[----:B-1----:R-:W4:Y:S02]  /*3490*/  LDG.E.U8 R169, desc[UR36][R176.64+0x38] ;  /* 0x00003824b0a97981 */ /* 0x002f24000c1e1100 */
[----:B----4-:R-:W-:-:S05]  /*34a0*/  PRMT R171, R169, 0x8880, RZ ;  /* 0x00008880a9ab7816 */ /* 0x010fca00000000ff */
[----:B------:R-:W-:-:S07]  /*34b0*/  IMAD R171, R171, R170, RZ ;  /* 0x000000aaabab7224 */ /* 0x000fce00078e02ff */
.L_x_87:
[----:B------:R-:W-:Y:S05]  /*34c0*/  BSYNC B1 ;  /* 0x0000000000017941 */ /* 0x000fea0003800000 */
.L_x_86:
        /* <DEDUP_REMOVED lines=12> */
.L_x_89:
[----:B------:R-:W-:Y:S05]  /*3590*/  BSYNC B1 ;  /* 0x0000000000017941 */ /* 0x000fea0003800000 */
.L_x_88:
        /* <DEDUP_REMOVED lines=10> */
.L_x_91:
[----:B------:R-:W-:Y:S05]  /*3640*/  BSYNC B1 ;  /* 0x0000000000017941 */ /* 0x000fea0003800000 */
.L_x_90:
        /* <DEDUP_REMOVED lines=11> */
.L_x_93:
[----:B------:R-:W-:Y:S05]  /*3700*/  BSYNC B1 ;  /* 0x0000000000017941 */ /* 0x000fea0003800000 */
.L_x_92:
[----:B------:R-:W-:Y:S01]  /*3710*/  @!P4 IMAD R151, R151, R168, R171 ;  /* 0x000000a89797c224 */ /* 0x000fe200078e02ab */
[----:B------:R-:W-:Y:S04]  /*3720*/  BSSY B1, `(.L_x_94) ;  /* 0x0000006000017945 */ /* 0x000fe80003800000 */
[----:B------:R2:W-:Y:S01]  /*3730*/  @!P4 STG.E.U8 desc[UR36][R120.64+0x39], R151 ;  /* 0x000039977800c986 */ /* 0x0005e2000c101124 */
[----:B------:R-:W-:Y:S05]  /*3740*/  @P5 BRA `(.L_x_95) ;  /* 0x00000000000c5947 */ /* 0x000fea0003800000 */
[----:B-1----:R-:W4:Y:S02]  /*3750*/  LDG.E.U8 R169, desc[UR36][R176.64+0x40] ;  /* 0x00004024b0a97981 */ /* 0x002f24000c1e1100 */
[----:B----4-:R-:W-:-:S05]  /*3760*/  PRMT R171, R169, 0x8880, RZ ;  /* 0x00008880a9ab7816 */ /* 0x010fca00000000ff */
[----:B------:R-:W-:-:S07]  /*3770*/  IMAD R171, R171, R170, RZ ;  /* 0x000000aaabab7224 */ /* 0x000fce00078e02ff */
.L_x_95:
[----:B------:R-:W-:Y:S05]  /*3780*/  BSYNC B1 ;  /* 0x0000000000017941 */ /* 0x000fea0003800000 */
.L_x_94:
        /* <DEDUP_REMOVED lines=12> */
.L_x_97:
[----:B------:R-:W-:Y:S05]  /*3850*/  BSYNC B1 ;  /* 0x0000000000017941 */ /* 0x000fea0003800000 */
.L_x_96:
        /* <DEDUP_REMOVED lines=10> */
.L_x_99:
[----:B------:R-:W-:Y:S05]  /*3900*/  BSYNC B1 ;  /* 0x0000000000017941 */ /* 0x000fea0003800000 */
.L_x_98:
        /* <DEDUP_REMOVED lines=11> */
.L_x_101:
[----:B------:R-:W-:Y:S05]  /*39c0*/  BSYNC B1 ;  /* 0x0000000000017941 */ /* 0x000fea0003800000 */
.L_x_100:
[----:B------:R-:W-:Y:S01]  /*39d0*/  @!P4 IMAD R155, R155, R168, R171 ;  /* 0x000000a89b9bc224 */ /* 0x000fe200078e02ab */
[----:B------:R-:W-:Y:S04]  /*39e0*/  BSSY B1, `(.L_x_102) ;  /* 0x0000006000017945 */ /* 0x000fe80003800000 */
[----:B------:R2:W-:Y:S01]  /*39f0*/  @!P4 STG.E.U8 desc[UR36][R120.64+0x41], R155 ;  /* 0x0000419b7800c986 */ /* 0x0005e2000c101124 */
[----:B------:R-:W-:Y:S05]  /*3a00*/  @P5 BRA `(.L_x_103) ;  /* 0x00000000000c5947 */ /* 0x000fea0003800000 */
[----:B-1----:R-:W4:Y:S02]  /*3a10*/  LDG.E.U8 R169, desc[UR36][R176.64+0x48] ;  /* 0x00004824b0a97981 */ /* 0x002f24000c1e1100 */
[----:B----4-:R-:W-:-:S05]  /*3a20*/  PRMT R171, R169, 0x8880, RZ ;  /* 0x00008880a9ab7816 */ /* 0x010fca00000000ff */
[----:B------:R-:W-:-:S07]  /*3a30*/  IMAD R171, R171, R170, RZ ;  /* 0x000000aaabab7224 */ /* 0x000fce00078e02ff */
.L_x_103:
[----:B------:R-:W-:Y:S05]  /*3a40*/  BSYNC B1 ;  /* 0x0000000000017941 */ /* 0x000fea0003800000 */
.L_x_102:
        /* <DEDUP_REMOVED lines=12> */
.L_x_105:
[----:B------:R-:W-:Y:S05]  /*3b10*/  BSYNC B1 ;  /* 0x0000000000017941 */ /* 0x000fea0003800000 */
.L_x_104:
        /* <DEDUP_REMOVED lines=10> */
.L_x_107:
[----:B------:R-:W-:Y:S05]  /*3bc0*/  BSYNC B1 ;  /* 0x0000000000017941 */ /* 0x000fea0003800000 */
.L_x_106:
        /* <DEDUP_REMOVED lines=11> */
.L_x_109:
[----:B------:R-:W-:Y:S05]  /*3c80*/  BSYNC B1 ;  /* 0x0000000000017941 */ /* 0x000fea0003800000 */
.L_x_108:
[----:B------:R-:W-:Y:S01]  /*3c90*/  @!P2 IMAD R159, R159, R168, R171 ;  /* 0x000000a89f9fa224 */ /* 0x000fe200078e02ab */
[----:B------:R-:W-:Y:S04]  /*3ca0*/  BSSY B1, `(.L_x_110) ;  /* 0x0000006000017945 */ /* 0x000fe80003800000 */
[----:B------:R2:W-:Y:S01]  /*3cb0*/  @!P2 STG.E.U8 desc[UR36][R120.64+0x49], R159 ;  /* 0x0000499f7800a986 */ /* 0x0005e2000c101124 */
[----:B------:R-:W-:Y:S05]  /*3cc0*/  @P5 BRA `(.L_x_111) ;  /* 0x00000000000c5947 */ /* 0x000fea0003800000 */
[----:B-1----:R-:W4:Y:S02]  /*3cd0*/  LDG.E.U8 R169, desc[UR36][R176.64+0x50] ;  /* 0x00005024b0a97981 */ /* 0x002f24000c1e1100 */
[----:B----4-:R-:W-:-:S05]  /*3ce0*/  PRMT R171, R169, 0x8880, RZ ;  /* 0x00008880a9ab7816 */ /* 0x010fca00000000ff */
[----:B------:R-:W-:-:S07]  /*3cf0*/  IMAD R171, R171, R170, RZ ;  /* 0x000000aaabab7224 */ /* 0x000fce00078e02ff */
.L_x_111:
[----:B------:R-:W-:Y:S05]  /*3d00*/  BSYNC B1 ;  /* 0x0000000000017941 */ /* 0x000fea0003800000 */
.L_x_110:
        /* <DEDUP_REMOVED lines=12> */
.L_x_113:
[----:B------:R-:W-:Y:S05]  /*3dd0*/  BSYNC B1 ;  /* 0x0000000000017941 */ /* 0x000fea0003800000 */
.L_x_112:
        /* <DEDUP_REMOVED lines=10> */
.L_x_115:
[----:B------:R-:W-:Y:S05]  /*3e80*/  BSYNC B1 ;  /* 0x0000000000017941 */ /* 0x000fea0003800000 */
.L_x_114:
[----:B------:R-:W-:Y:S01]  /*3e90*/  @!P4 IMAD R125, R162, R168, R171 ;  /* 0x000000a8a27dc224 */ /* 0x000fe200078e02ab */
[----:B--2---:R-:W-:Y:S01]  /*3ea0*/  @!P2 IADD3 R120, P5, R174, UR41, RZ ;  /* 0x00000029ae78ac10 */ /* 0x004fe2000ffbe0ff */
[----:B------:R-:W-:Y:S01]  /*3eb0*/  BSSY B1, `(.L_x_116) ;  /* 0x000000c000017945 */ /* 0x000fe20003800000 */
[----:B------:R-:W-:Y:S02]  /*3ec0*/  IADD3 R127, P3, R21, 0x80, RZ ;  /* 0x00000080157f7810 */ /* 0x000fe40007f7e0ff */
[----:B------:R2:W-:Y:S01]  /*3ed0*/  @!P4 STG.E.U8 desc[UR36][R122.64+0x50], R125 ;  /* 0x0000507d7a00c986 */ /* 0x0005e2000c101124 */
[----:B------:R-:W-:Y:S02]  /*3ee0*/  @!P2 IADD3.X R121, R175, UR40, RZ, P5, !PT ;  /* 0x00000028af79ac10 */ /* 0x000fe4000affe4ff */
[C---:B------:R-:W-:Y:S02]  /*3ef0*/  ISETP.LT.OR P4, PT, R0.reuse, 0x59, !P0 ;  /* 0x000000590000780c */ /* 0x040fe40004781670 */
[----:B------:R-:W-:-:S02]  /*3f00*/  ISETP.LT.OR P5, PT, R0, 0x59, !P1 ;  /* 0x000000590000780c */ /* 0x000fc40004fa1670 */
[C---:B------:R-:W-:Y:S02]  /*3f10*/  ISETP.LT.OR P0, PT, R0.reuse, 0x5a, !P0 ;  /* 0x0000005a0000780c */ /* 0x040fe40004701670 */
[----:B------:R-:W-:Y:S01]  /*3f20*/  ISETP.LT.OR P1, PT, R0, 0x5a, !P1 ;  /* 0x0000005a0000780c */ /* 0x000fe20004f21670 */
[----:B------:R-:W-:-:S12]  /*3f30*/  @P2 BRA `(.L_x_117) ;  /* 0x00000000000c2947 */ /* 0x000fd80003800000 */
[----:B-1----:R-:W3:Y:S02]  /*3f40*/  LDG.E.U8 R169, desc[UR36][R172.64+0x51] ;  /* 0x00005124aca97981 */ /* 0x002ee4000c1e1100 */
[----:B---3--:R-:W-:-:S05]  /*3f50*/  PRMT R171, R169, 0x8880, RZ ;  /* 0x00008880a9ab7816 */ /* 0x008fca00000000ff */
[----:B------:R-:W-:-:S07]  /*3f60*/  IMAD R171, R171, R170, RZ ;  /* 0x000000aaabab7224 */ /* 0x000fce00078e02ff */
.L_x_117:
[----:B------:R-:W-:Y:S05]  /*3f70*/  BSYNC B1 ;  /* 0x0000000000017941 */ /* 0x000fea0003800000 */
.L_x_116:
[----:B------:R-:W-:Y:S01]  /*3f80*/  @!P2 IMAD R163, R163, R168, R171 ;  /* 0x000000a8a3a3a224 */ /* 0x000fe200078e02ab */
[----:B------:R-:W-:Y:S04]  /*3f90*/  BSSY B1, `(.L_x_118) ;  /* 0x0000006000017945 */ /* 0x000fe80003800000 */
[----:B------:R3:W-:Y:S01]  /*3fa0*/  @!P2 STG.E.U8 desc[UR36][R120.64+0x51], R163 ;  /* 0x000051a37800a986 */ /* 0x0007e2000c101124 */
[----:B------:R-:W-:Y:S05]  /*3fb0*/  @P4 BRA `(.L_x_119) ;  /* 0x00000000000c4947 */ /* 0x000fea0003800000 */
[----:B-1----:R-:W4:Y:S02]  /*3fc0*/  LDG.E.U8 R169, desc[UR36][R176.64+0x58] ;  /* 0x00005824b0a97981 */ /* 0x002f24000c1e1100 */
[----:B----4-:R-:W-:-:S05]  /*3fd0*/  PRMT R171, R169, 0x8880, RZ ;  /* 0x00008880a9ab7816 */ /* 0x010fca00000000ff */
[----:B------:R-:W-:-:S07]  /*3fe0*/  IMAD R171, R171, R170, RZ ;  /* 0x000000aaabab7224 */ /* 0x000fce00078e02ff */
.L_x_119:
[----:B------:R-:W-:Y:S05]  /*3ff0*/  BSYNC B1 ;  /* 0x0000000000017941 */ /* 0x000fea0003800000 */
.L_x_118:
[----:B--2---:R-:W-:Y:S01]  /*4000*/  @!P4 IMAD R123, R164, R168, R171 ;  /* 0x000000a8a47bc224 */ /* 0x004fe200078e02ab */
[----:B------:R-:W-:Y:S01]  /*4010*/  BSSY B1, `(.L_x_120) ;  /* 0x0000008000017945 */ /* 0x000fe20003800000 */
[----:B---3--:R-:W-:Y:S02]  /*4020*/  @!P4 IMAD.MOV.U32 R120, RZ, RZ, R174 ;  /* 0x000000ffff78c224 */ /* 0x008fe400078e00ae */
[----:B------:R-:W-:-:S05]  /*4030*/  @!P4 IMAD.MOV.U32 R121, RZ, RZ, R175 ;  /* 0x000000ffff79c224 */ /* 0x000fca00078e00af */
[----:B------:R2:W-:Y:S01]  /*4040*/  @!P4 STG.E.U8 desc[UR36][R120.64+0x58], R123 ;  /* 0x0000587b7800c986 */ /* 0x0005e2000c101124 */
[----:B------:R-:W-:Y:S05]  /*4050*/  @P0 BRA `(.L_x_121) ;  /* 0x00000000000c0947 */ /* 0x000fea0003800000 */
[----:B-1----:R-:W3:Y:S02]  /*4060*/  LDG.E.U8 R169, desc[UR36][R176.64+0x59] ;  /* 0x00005924b0a97981 */ /* 0x002ee4000c1e1100 */
[----:B---3--:R-:W-:-:S05]  /*4070*/  PRMT R171, R169, 0x8880, RZ ;  /* 0x00008880a9ab7816 */ /* 0x008fca00000000ff */
[----:B------:R-:W-:-:S07]  /*4080*/  IMAD R171, R171, R170, RZ ;  /* 0x000000aaabab7224 */ /* 0x000fce00078e02ff */
.L_x_121:
[----:B------:R-:W-:Y:S05]  /*4090*/  BSYNC B1 ;  /* 0x0000000000017941 */ /* 0x000fea0003800000 */
.L_x_120:
[----:B--2---:R-:W-:Y:S01]  /*40a0*/  IMAD.X R121, RZ, RZ, R9, P3 ;  /* 0x000000ffff797224 */ /* 0x004fe200018e0609 */
[C---:B------:R-:W-:Y:S01]  /*40b0*/  @!P5 IADD3 R122, P2, R174.reuse, UR41, RZ ;  /* 0x00000029ae7adc10 */ /* 0x040fe2000ff5e0ff */
[----:B------:R-:W-:Y:S01]  /*40c0*/  @!P0 IMAD R165, R165, R168, R171 ;  /* 0x000000a8a5a58224 */ /* 0x000fe200078e02ab */
[----:B------:R-:W-:Y:S01]  /*40d0*/  BSSY B1, `(.L_x_122) ;  /* 0x000000b000017945 */ /* 0x000fe20003800000 */
[----:B------:R-:W-:Y:S01]  /*40e0*/  IMAD R20, R121, R10, RZ ;  /* 0x0000000a79147224 */ /* 0x000fe200078e02ff */
[----:B------:R-:W-:Y:S01]  /*40f0*/  @!P1 IADD3 R126, P3, R174, UR41, RZ ;  /* 0x00000029ae7e9c10 */ /* 0x000fe2000ff7e0ff */
[----:B------:R-:W-:Y:S01]  /*4100*/  @!P0 IMAD.MOV.U32 R120, RZ, RZ, R174 ;  /* 0x000000ffff788224 */ /* 0x000fe200078e00ae */
[----:B------:R-:W-:Y:S01]  /*4110*/  @!P5 IADD3.X R123, R175, UR40, RZ, P2, !PT ;  /* 0x00000028af7bdc10 */ /* 0x000fe200097fe4ff */
[----:B------:R-:W-:-:S05]  /*4120*/  @!P0 IMAD.MOV.U32 R121, RZ, RZ, R175 ;  /* 0x000000ffff798224 */ /* 0x000fca00078e00af */
[----:B------:R2:W-:Y:S01]  /*4130*/  @!P0 STG.E.U8 desc[UR36][R120.64+0x59], R165 ;  /* 0x000059a578008986 */ /* 0x0005e2000c101124 */
[----:B------:R-:W-:Y:S05]  /*4140*/  @P5 BRA `(.L_x_123) ;  /* 0x00000000000c5947 */ /* 0x000fea0003800000 */
[----:B-1----:R-:W3:Y:S02]  /*4150*/  LDG.E.U8 R169, desc[UR36][R172.64+0x58] ;  /* 0x00005824aca97981 */ /* 0x002ee4000c1e1100 */
[----:B---3--:R-:W-:-:S05]  /*4160*/  PRMT R171, R169, 0x8880, RZ ;  /* 0x00008880a9ab7816 */ /* 0x008fca00000000ff */
[----:B------:R-:W-:-:S07]  /*4170*/  IMAD R171, R171, R170, RZ ;  /* 0x000000aaabab7224 */ /* 0x000fce00078e02ff */
.L_x_123:
[----:B------:R-:W-:Y:S05]  /*4180*/  BSYNC B1 ;  /* 0x0000000000017941 */ /* 0x000fea0003800000 */
.L_x_122:
[----:B------:R-:W-:Y:S01]  /*4190*/  @!P5 IMAD R129, R166, R168, R171 ;  /* 0x000000a8a681d224 */ /* 0x000fe200078e02ab */
[----:B------:R-:W-:Y:S01]  /*41a0*/  BSSY B1, `(.L_x_124) ;  /* 0x0000009000017945 */ /* 0x000fe20003800000 */
[C---:B------:R-:W-:Y:S02]  /*41b0*/  IMAD R131, R127.reuse, R11, R20 ;  /* 0x0000000b7f837224 */ /* 0x040fe400078e0214 */
[CC--:B------:R-:W-:Y:S01]  /*41c0*/  IMAD.WIDE.U32 R124, R127.reuse, R10.reuse, R18 ;  /* 0x0000000a7f7c7225 */ /* 0x0c0fe200078e0012 */
[----:B------:R3:W-:Y:S03]  /*41d0*/  @!P5 STG.E.U8 desc[UR36][R122.64+0x58], R129 ;  /* 0x000058817a00d986 */ /* 0x0007e6000c101124 */
[----:B--2---:R-:W-:Y:S01]  /*41e0*/  IMAD.WIDE.U32 R120, R127, R10, R12 ;  /* 0x0000000a7f787225 */ /* 0x004fe200078e000c */
[----:B------:R-:W-:Y:S06]  /*41f0*/  @P1 BRA `(.L_x_125) ;  /* 0x00000000000c1947 */ /* 0x000fec0003800000 */
[----:B-1----:R-:W2:Y:S02]  /*4200*/  LDG.E.U8 R169, desc[UR36][R172.64+0x59] ;  /* 0x00005924aca97981 */ /* 0x002ea4000c1e1100 */
[----:B--2---:R-:W-:-:S05]  /*4210*/  PRMT R171, R169, 0x8880, RZ ;  /* 0x00008880a9ab7816 */ /* 0x004fca00000000ff */
[----:B------:R-:W-:-:S07]  /*4220*/  IMAD R171, R171, R170, RZ ;  /* 0x000000aaabab7224 */ /* 0x000fce00078e02ff */
.L_x_125:
[----:B------:R-:W-:Y:S05]  /*4230*/  BSYNC B1 ;  /* 0x0000000000017941 */ /* 0x000fea0003800000 */
.L_x_124:
[----:B------:R-:W-:Y:S01]  /*4240*/  @!P1 IMAD R167, R167, R168, R171 ;  /* 0x000000a8a7a79224 */ /* 0x000fe200078e02ab */
[----:B------:R-:W-:Y:S01]  /*4250*/  @!P1 IADD3.X R127, R175, UR40, RZ, P3, !PT ;  /* 0x00000028af7f9c10 */ /* 0x000fe20009ffe4ff */
[----:B------:R-:W-:Y:S01]  /*4260*/  IMAD.IADD R20, R131, 0x1, R125 ;  /* 0x0000000183147824 */ /* 0x000fe200078e027d */
[----:B------:R-:W-:Y:S01]  /*4270*/  ISETP.GE.AND P4, PT, R3, 0x81, PT ;  /* 0x000000810300780c */ /* 0x000fe20003f86270 */
[----:B------:R-:W-:Y:S01]  /*4280*/  BSSY B1, `(.L_x_126) ;  /* 0x0000011000017945 */ /* 0x000fe20003800000 */
[-C--:B---3--:R-:W-:Y:S01]  /*4290*/  IADD3 R122, P0, R120, R6.reuse, RZ ;  /* 0x00000006787a7210 */ /* 0x088fe20007f1e0ff */
[----:B------:R2:W-:Y:S01]  /*42a0*/  @!P1 STG.E.U8 desc[UR36][R126.64+0x59], R167 ;  /* 0x000059a77e009986 */ /* 0x0005e2000c101124 */
[----:B------:R-:W-:Y:S02]  /*42b0*/  ISETP.LT.OR P1, PT, R0, 0x1, !P4 ;  /* 0x000000010000780c */ /* 0x000fe40006721670 */
[----:B------:R-:W-:Y:S02]  /*42c0*/  IADD3 R120, P2, P3, R14, R6, R124 ;  /* 0x000000060e787210 */ /* 0x000fe40007b5e07c */
[----:B------:R-:W-:-:S02]  /*42d0*/  IADD3.X R123, R7, R121, R131, P0, !PT ;  /* 0x00000079077b7210 */ /* 0x000fc400007fe483 */
[C---:B------:R-:W-:Y:S02]  /*42e0*/  LEA R124, P5, R4.reuse, R174, 0x7 ;  /* 0x000000ae047c7211 */ /* 0x040fe400078a38ff */
[----:B------:R-:W-:Y:S02]  /*42f0*/  ISETP.GE.AND P0, PT, R3, 0x89, PT ;  /* 0x000000890300780c */ /* 0x000fe40003f06270 */
[----:B------:R-:W-:Y:S02]  /*4300*/  IADD3.X R121, R13, R7, R20, P2, P3 ;  /* 0x000000070d797210 */ /* 0x000fe400017e6414 */
[----:B------:R-:W-:Y:S02]  /*4310*/  LEA.HI.X R125, R4, R175, R5, 0x7, P5 ;  /* 0x000000af047d7211 */ /* 0x000fe400028f3c05 */
[C---:B------:R-:W-:Y:S02]  /*4320*/  ISETP.LT.OR P3, PT, R0.reuse, 0x2, !P4 ;  /* 0x000000020000780c */ /* 0x040fe40006761670 */
[----:B------:R-:W-:-:S02]  /*4330*/  ISETP.LT.OR P2, PT, R0, 0x1, !P0 ;  /* 0x000000010000780c */ /* 0x000fc40004741670 */
[----:B------:R-:W-:Y:S01]  /*4340*/  ISETP.LT.OR P5, PT, R0, 0x2, !P0 ;  /* 0x000000020000780c */ /* 0x000fe200047a1670 */
[----:B--2---:R-:W-:-:S12]  /*4350*/  @P1 BRA `(.L_x_127) ;  /* 0x00000000000c1947 */ /* 0x004fd80003800000 */
[----:B-1----:R-:W2:Y:S02]  /*4360*/  LDG.E.U8 R169, desc[UR36][R122.64] ;  /* 0x000000247aa97981 */ /* 0x002ea4000c1e1100 */
[----:B--2---:R-:W-:-:S05]  /*4370*/  PRMT R171, R169, 0x8880, RZ ;  /* 0x00008880a9ab7816 */ /* 0x004fca00000000ff */
[----:B------:R-:W-:-:S07]  /*4380*/  IMAD R171, R171, R170, RZ ;  /* 0x000000aaabab7224 */ /* 0x000fce00078e02ff */
.L_x_127:
[----:B------:R-:W-:Y:S05]  /*4390*/  BSYNC B1 ;  /* 0x0000000000017941 */ /* 0x000fea0003800000 */
.L_x_126:
[----:B------:R-:W-:Y:S01]  /*43a0*/  @!P1 IMAD R127, R72, R168, R171 ;  /* 0x000000a8487f9224 */ /* 0x000fe200078e02ab */
[----:B------:R-:W-:Y:S04]  /*43b0*/  BSSY B1, `(.L_x_128) ;  /* 0x0000006000017945 */ /* 0x000fe80003800000 */
[----:B------:R2:W-:Y:S01]  /*43c0*/  @!P1 STG.E.U8 desc[UR36][R124.64], R127 ;  /* 0x0000007f7c009986 */ /* 0x0005e2000c101124 */
[----:B------:R-:W-:Y:S05]  /*43d0*/  @P3 BRA `(.L_x_129) ;  /* 0x00000000000c3947 */ /* 0x000fea0003800000 */
[----:B-1----:R-:W3:Y:S02]  /*43e0*/  LDG.E.U8 R169, desc[UR36][R122.64+0x1] ;  /* 0x000001247aa97981 */ /* 0x002ee4000c1e1100 */
[----:B---3--:R-:W-:-:S05]  /*43f0*/  PRMT R171, R169, 0x8880, RZ ;  /* 0x00008880a9ab7816 */ /* 0x008fca00000000ff */
[----:B------:R-:W-:-:S07]  /*4400*/  IMAD R171, R171, R170, RZ ;  /* 0x000000aaabab7224 */ /* 0x000fce00078e02ff */
.L_x_129:
[----:B------:R-:W-:Y:S05]  /*4410*/  BSYNC B1 ;  /* 0x0000000000017941 */ /* 0x000fea0003800000 */
.L_x_128:
[----:B--2---:R-:W-:Y:S01]  /*4420*/  @!P3 IMAD R127, R73, R168, R171 ;  /* 0x000000a8497fb224 */ /* 0x004fe200078e02ab */
[----:B------:R-:W-:Y:S01]  /*4430*/  BSSY B1, `(.L_x_130) ;  /* 0x0000009000017945 */ /* 0x000fe20003800000 */
[----:B------:R-:W-:-:S03]  /*4440*/  @!P5 IADD3 R126, P1, R124, UR41, RZ ;  /* 0x000000297c7edc10 */ /* 0x000fc6000ff3e0ff */
[----:B------:R2:W-:Y:S01]  /*4450*/  @!P3 STG.E.U8 desc[UR36][R124.64+0x1], R127 ;  /* 0x0000017f7c00b986 */ /* 0x0005e2000c101124 */
[----:B------:R-:W-:-:S04]  /*4460*/  @!P2 IADD3 R72, P3, R124, UR41, RZ ;  /* 0x000000297c48ac10 */ /* 0x000fc8000ff7e0ff */
[----:B------:R-:W-:Y:S01]  /*4470*/  @!P2 IADD3.X R73, R125, UR40, RZ, P3, !PT ;  /* 0x000000287d49ac10 */ /* 0x000fe20009ffe4ff */
[----:B------:R-:W-:Y:S08]  /*4480*/  @P2 BRA `(.L_x_131) ;  /* 0x00000000000c2947 */ /* 0x000ff00003800000 */
[----:B-1----:R-:W3:Y:S02]  /*4490*/  LDG.E.U8 R169, desc[UR36][R120.64] ;  /* 0x0000002478a97981 */ /* 0x002ee4000c1e1100 */
[----:B---3--:R-:W-:-:S05]  /*44a0*/  PRMT R171, R169, 0x8880, RZ ;  /* 0x00008880a9ab7816 */ /* 0x008fca00000000ff */
[----:B------:R-:W-:-:S07]  /*44b0*/  IMAD R171, R171, R170, RZ ;  /* 0x000000aaabab7224 */ /* 0x000fce00078e02ff */
.L_x_131:
[----:B------:R-:W-:Y:S05]  /*44c0*/  BSYNC B1 ;  /* 0x0000000000017941 */ /* 0x000fea0003800000 */
.L_x_130:
[----:B------:R-:W-:Y:S01]  /*44d0*/  @!P2 IMAD R129, R74, R168, R171 ;  /* 0x000000a84a81a224 */ /* 0x000fe200078e02ab */
[----:B------:R-:W-:Y:S01]  /*44e0*/  BSSY B1, `(.L_x_132) ;  /* 0x0000007000017945 */ /* 0x000fe20003800000 */
[----:B--2---:R-:W-:-:S03]  /*44f0*/  @!P5 IADD3.X R127, R125, UR40, RZ, P1, !PT ;  /* 0x000000287d7fdc10 */ /* 0x004fc60008ffe4ff */
[----:B------:R2:W-:Y:S01]  /*4500*/  @!P2 STG.E.U8 desc[UR36][R72.64], R129 ;  /* 0x000000814800a986 */ /* 0x0005e2000c101124 */
[----:B------:R-:W-:Y:S05]  /*4510*/  @P5 BRA `(.L_x_133) ;  /* 0x00000000000c5947 */ /* 0x000fea0003800000 */
[----:B-1----:R-:W3:Y:S02]  /*4520*/  LDG.E.U8 R169, desc[UR36][R120.64+0x1] ;  /* 0x0000012478a97981 */ /* 0x002ee4000c1e1100 */
[----:B---3--:R-:W-:-:S05]  /*4530*/  PRMT R171, R169, 0x8880, RZ ;  /* 0x00008880a9ab7816 */ /* 0x008fca00000000ff */
[----:B------:R-:W-:-:S07]  /*4540*/  IMAD R171, R171, R170, RZ ;  /* 0x000000aaabab7224 */ /* 0x000fce00078e02ff */
.L_x_133:
[----:B------:R-:W-:Y:S05]  /*4550*/  BSYNC B1 ;  /* 0x0000000000017941 */ /* 0x000fea0003800000 */
.L_x_132:
[C---:B------:R-:W-:Y:S01]  /*4560*/  ISETP.LT.OR P3, PT, R0.reuse, 0x9, !P4 ;  /* 0x000000090000780c */ /* 0x040fe20006761670 */
[----:B------:R-:W-:Y:S01]  /*4570*/  @!P5 IMAD R75, R75, R168, R171 ;  /* 0x000000a84b4bd224 */ /* 0x000fe200078e02ab */
[----:B------:R-:W-:Y:S01]  /*4580*/  BSSY B1, `(.L_x_134) ;  /* 0x0000009000017945 */ /* 0x000fe20003800000 */
[C---:B------:R-:W-:Y:S02]  /*4590*/  ISETP.LT.OR P2, PT, R0.reuse, 0xa, !P4 ;  /* 0x0000000a0000780c */ /* 0x040fe40006741670 */
[C---:B------:R-:W-:Y:S01]  /*45a0*/  ISETP.LT.OR P1, PT, R0.reuse, 0xa, !P0 ;  /* 0x0000000a0000780c */ /* 0x040fe20004721670 */
[----:B------:R3:W-:Y:S01]  /*45b0*/  @!P5 STG.E.U8 desc[UR36][R126.64+0x1], R75 ;  /* 0x0000014b7e00d986 */ /* 0x0007e2000c101124 */
[----:B------:R-:W-:-:S06]  /*45c0*/  ISETP.LT.OR P5, PT, R0, 0x9, !P0 ;  /* 0x000000090000780c */ /* 0x000fcc00047a1670 */
[----:B------:R-:W-:Y:S07]  /*45d0*/  @P3 BRA `(.L_x_135) ;  /* 0x00000000000c3947 */ /* 0x000fee0003800000 */
[----:B-1----:R-:W4:Y:S02]  /*45e0*/  LDG.E.U8 R169, desc[UR36][R122.64+0x8] ;  /* 0x000008247aa97981 */ /* 0x002f24000c1e1100 */
[----:B----4-:R-:W-:-:S05]  /*45f0*/  PRMT R171, R169, 0x8880, RZ ;  /* 0x00008880a9ab7816 */ /* 0x010fca00000000ff */
[----:B------:R-:W-:-:S07]  /*4600*/  IMAD R171, R171, R170, RZ ;  /* 0x000000aaabab7224 */ /* 0x000fce00078e02ff */
.L_x_135:
[----:B------:R-:W-:Y:S05]  /*4610*/  BSYNC B1 ;  /* 0x0000000000017941 */ /* 0x000fea0003800000 */
.L_x_134:
[----:B---3--:R-:W-:Y:S01]  /*4620*/  @!P3 IMAD R75, R76, R168, R171 ;  /* 0x000000a84c4bb224 */ /* 0x008fe200078e02ab */
[----:B------:R-:W-:Y:S01]  /*4630*/  BSSY B1, `(.L_x_136) ;  /* 0x0000008000017945 */ /* 0x000fe20003800000 */
[----:B--2---:R-:W-:Y:S02]  /*4640*/  @!P3 IMAD.MOV.U32 R72, RZ, RZ, R124 ;  /* 0x000000ffff48b224 */ /* 0x004fe400078e007c */
[----:B------:R-:W-:-:S05]  /*4650*/  @!P3 IMAD.MOV.U32 R73, RZ, RZ, R125 ;  /* 0x000000ffff49b224 */ /* 0x000fca00078e007d */
[----:B------:R2:W-:Y:S01]  /*4660*/  @!P3 STG.E.U8 desc[UR36][R72.64+0x8], R75 ;  /* 0x0000084b4800b986 */ /* 0x0005e2000c101124 */
[----:B------:R-:W-:Y:S05]  /*4670*/  @P2 BRA `(.L_x_137) ;  /* 0x00000000000c2947 */ /* 0x000fea0003800000 */
[----:B-1----:R-:W3:Y:S02]  /*4680*/  LDG.E.U8 R169, desc[UR36][R122.64+0x9] ;  /* 0x000009247aa97981 */ /* 0x002ee4000c1e1100 */
[----:B---3--:R-:W-:-:S05]  /*4690*/  PRMT R171, R169, 0x8880, RZ ;  /* 0x00008880a9ab7816 */ /* 0x008fca00000000ff */
[----:B------:R-:W-:-:S07]  /*46a0*/  IMAD R171, R171, R170, RZ ;  /* 0x000000aaabab7224 */ /* 0x000fce00078e02ff */
.L_x_137:
[----:B------:R-:W-:Y:S05]  /*46b0*/  BSYNC B1 ;  /* 0x0000000000017941 */ /* 0x000fea0003800000 */
.L_x_136:
[----:B------:R-:W-:Y:S01]  /*46c0*/  @!P2 IMAD R77, R77, R168, R171 ;  /* 0x000000a84d4da224 */ /* 0x000fe200078e02ab */
[----:B------:R-:W-:Y:S01]  /*46d0*/  BSSY B1, `(.L_x_138) ;  /* 0x000000b000017945 */ /* 0x000fe20003800000 */
[----:B--2---:R-:W-:Y:S01]  /*46e0*/  @!P2 IMAD.MOV.U32 R72, RZ, RZ, R124 ;  /* 0x000000ffff48a224 */ /* 0x004fe200078e007c */
[----:B------:R-:W-:Y:S01]  /*46f0*/  @!P1 IADD3 R76, P3, R124, UR41, RZ ;  /* 0x000000297c4c9c10 */ /* 0x000fe2000ff7e0ff */
[----:B------:R-:W-:-:S05]  /*4700*/  @!P2 IMAD.MOV.U32 R73, RZ, RZ, R125 ;  /* 0x000000ffff49a224 */ /* 0x000fca00078e007d */
[----:B------:R2:W-:Y:S01]  /*4710*/  @!P2 STG.E.U8 desc[UR36][R72.64+0x9], R77 ;  /* 0x0000094d4800a986 */ /* 0x0005e2000c101124 */
[----:B------:R-:W-:-:S04]  /*4720*/  @!P5 IADD3 R74, P2, R124, UR41, RZ ;  /* 0x000000297c4adc10 */ /* 0x000fc8000ff5e0ff */
[----:B------:R-:W-:Y:S01]  /*4730*/  @!P5 IADD3.X R75, R125, UR40, RZ, P2, !PT ;  /* 0x000000287d4bdc10 */ /* 0x000fe200097fe4ff */
[----:B------:R-:W-:Y:S08]  /*4740*/  @P5 BRA `(.L_x_139) ;  /* 0x00000000000c5947 */ /* 0x000ff00003800000 */
[----:B-1----:R-:W3:Y:S02]  /*4750*/  LDG.E.U8 R169, desc[UR36][R120.64+0x8] ;  /* 0x0000082478a97981 */ /* 0x002ee4000c1e1100 */
[----:B---3--:R-:W-:-:S05]  /*4760*/  PRMT R171, R169, 0x8880, RZ ;  /* 0x00008880a9ab7816 */ /* 0x008fca00000000ff */
[----:B------:R-:W-:-:S07]  /*4770*/  IMAD R171, R171, R170, RZ ;  /* 0x000000aaabab7224 */ /* 0x000fce00078e02ff */
.L_x_139:
[----:B------:R-:W-:Y:S05]  /*4780*/  BSYNC B1 ;  /* 0x0000000000017941 */ /* 0x000fea0003800000 */
.L_x_138:
[----:B--2---:R-:W-:Y:S01]  /*4790*/  @!P5 IMAD R73, R78, R168, R171 ;  /* 0x000000a84e49d224 */ /* 0x004fe200078e02ab */
[----:B------:R-:W-:Y:S01]  /*47a0*/  BSSY B1, `(.L_x_140) ;  /* 0x0000007000017945 */ /* 0x000fe20003800000 */
[----:B------:R-:W-:-:S03]  /*47b0*/  @!P1 IADD3.X R77, R125, UR40, RZ, P3, !PT ;  /* 0x000000287d4d9c10 */ /* 0x000fc60009ffe4ff */
[----:B------:R2:W-:Y:S01]  /*47c0*/  @!P5 STG.E.U8 desc[UR36][R74.64+0x8], R73 ;  /* 0x000008494a00d986 */ /* 0x0005e2000c101124 */
[----:B------:R-:W-:Y:S05]  /*47d0*/  @P1 BRA `(.L_x_141) ;  /* 0x00000000000c1947 */ /* 0x000fea0003800000 */
[----:B-1----:R-:W3:Y:S02]  /*47e0*/  LDG.E.U8 R169, desc[UR36][R120.64+0x9] ;  /* 0x0000092478a97981 */ /* 0x002ee4000c1e1100 */
[----:B---3--:R-:W-:-:S05]  /*47f0*/  PRMT R171, R169, 0x8880, RZ ;  /* 0x00008880a9ab7816 */ /* 0x008fca00000000ff */
[----:B------:R-:W-:-:S07]  /*4800*/  IMAD R171, R171, R170, RZ ;  /* 0x000000aaabab7224 */ /* 0x000fce00078e02ff */
.L_x_141:
[----:B------:R-:W-:Y:S05]  /*4810*/  BSYNC B1 ;  /* 0x0000000000017941 */ /* 0x000fea0003800000 */
.L_x_140:
        /* <DEDUP_REMOVED lines=11> */
.L_x_143:
[----:B------:R-:W-:Y:S05]  /*48d0*/  BSYNC B1 ;  /* 0x0000000000017941 */ /* 0x000fea0003800000 */
.L_x_142:
[----:B--2---:R-:W-:Y:S01]  /*48e0*/  @!P3 IMAD R75, R80, R168, R171 ;  /* 0x000000a8504bb224 */ /* 0x004fe200078e02ab */
[----:B------:R-:W-:Y:S01]  /*48f0*/  BSSY B1, `(.L_x_144) ;  /* 0x0000008000017945 */ /* 0x000fe20003800000 */
[----:B------:R-:W-:Y:S02]  /*4900*/  @!P3 IMAD.MOV.U32 R72, RZ, RZ, R124 ;  /* 0x000000ffff48b224 */ /* 0x000fe400078e007c */
[----:B------:R-:W-:-:S05]  /*4910*/  @!P3 IMAD.MOV.U32 R73, RZ, RZ, R125 ;  /* 0x000000ffff49b224 */ /* 0x000fca00078e007d */
[----:B------:R2:W-:Y:S01]  /*4920*/  @!P3 STG.E.U8 desc[UR36][R72.64+0x10], R75 ;  /* 0x0000104b4800b986 */ /* 0x0005e2000c101124 */
[----:B------:R-:W-:Y:S05]  /*4930*/  @P2 BRA `(.L_x_145) ;  /* 0x00000000000c2947 */ /* 0x000fea0003800000 */
[----:B-1----:R-:W4:Y:S02]  /*4940*/  LDG.E.U8 R169, desc[UR36][R122.64+0x11] ;  /* 0x000011247aa97981 */ /* 0x002f24000c1e1100 */
[----:B----4-:R-:W-:-:S05]  /*4950*/  PRMT R171, R169, 0x8880, RZ ;  /* 0x00008880a9ab7816 */ /* 0x010fca00000000ff */
[----:B------:R-:W-:-:S07]  /*4960*/  IMAD R171, R171, R170, RZ ;  /* 0x000000aaabab7224 */ /* 0x000fce00078e02ff */
.L_x_145:
[----:B------:R-:W-:Y:S05]  /*4970*/  BSYNC B1 ;  /* 0x0000000000017941 */ /* 0x000fea0003800000 */
.L_x_144:
[----:B------:R-:W-:Y:S01]  /*4980*/  @!P2 IMAD R81, R81, R168, R171 ;  /* 0x000000a85151a224 */ /* 0x000fe200078e02ab */
[----:B------:R-:W-:Y:S01]  /*4990*/  BSSY B1, `(.L_x_146) ;  /* 0x000000b000017945 */ /* 0x000fe20003800000 */
[----:B--2---:R-:W-:Y:S01]  /*49a0*/  @!P2 IMAD.MOV.U32 R72, RZ, RZ, R124 ;  /* 0x000000ffff48a224 */ /* 0x004fe200078e007c */
[----:B---3--:R-:W-:Y:S01]  /*49b0*/  @!P1 IADD3 R76, P3, R124, UR41, RZ ;  /* 0x000000297c4c9c10 */ /* 0x008fe2000ff7e0ff */
        /* <DEDUP_REMOVED lines=8> */
.L_x_147:
[----:B------:R-:W-:Y:S05]  /*4a40*/  BSYNC B1 ;  /* 0x0000000000017941 */ /* 0x000fea0003800000 */
.L_x_146:
        /* <DEDUP_REMOVED lines=8> */
.L_x_149:
[----:B------:R-:W-:Y:S05]  /*4ad0*/  BSYNC B1 ;  /* 0x0000000000017941 */ /* 0x000fea0003800000 */
.L_x_148:
        /* <DEDUP_REMOVED lines=11> */
.L_x_151:
[----:B------:R-:W-:Y:S05]  /*4b90*/  BSYNC B1 ;  /* 0x0000000000017941 */ /* 0x000fea0003800000 */
.L_x_150:
        /* <DEDUP_REMOVED lines=9> */
.L_x_153:
[----:B------:R-:W-:Y:S05]  /*4c30*/  BSYNC B1 ;  /* 0x0000000000017941 */ /* 0x000fea0003800000 */
.L_x_152:
        /* <DEDUP_REMOVED lines=12> */
.L_x_155:
[----:B------:R-:W-:Y:S05]  /*4d00*/  BSYNC B1 ;  /* 0x0000000000017941 */ /* 0x000fea0003800000 */
.L_x_154:
        /* <DEDUP_REMOVED lines=8> */
.L_x_157:
[----:B------:R-:W-:Y:S05]  /*4d90*/  BSYNC B1 ;  /* 0x0000000000017941 */ /* 0x000fea0003800000 */
.L_x_156:
        /* <DEDUP_REMOVED lines=11> */
.L_x_159:
[----:B------:R-:W-:Y:S05]  /*4e50*/  BSYNC B1 ;  /* 0x0000000000017941 */ /* 0x000fea0003800000 */
.L_x_158:
        /* <DEDUP_REMOVED lines=9> */
.L_x_161:
[----:B------:R-:W-:Y:S05]  /*4ef0*/  BSYNC B1 ;  /* 0x0000000000017941 */ /* 0x000fea0003800000 */
.L_x_160:
        /* <DEDUP_REMOVED lines=12> */
.L_x_163:
[----:B------:R-:W-:Y:S05]  /*4fc0*/  BSYNC B1 ;  /* 0x0000000000017941 */ /* 0x000fea0003800000 */
.L_x_162:
        /* <DEDUP_REMOVED lines=8> */
.L_x_165:
[----:B------:R-:W-:Y:S05]  /*5050*/  BSYNC B1 ;  /* 0x0000000000017941 */ /* 0x000fea0003800000 */
.L_x_164:
        /* <DEDUP_REMOVED lines=11> */
.L_x_167:
[----:B------:R-:W-:Y:S05]  /*5110*/  BSYNC B1 ;  /* 0x0000000000017941 */ /* 0x000fea0003800000 */
.L_x_166:
        /* <DEDUP_REMOVED lines=9> */
.L_x_169:
[----:B------:R-:W-:Y:S05]  /*51b0*/  BSYNC B1 ;  /* 0x0000000000017941 */ /* 0x000fea0003800000 */
.L_x_168:
        /* <DEDUP_REMOVED lines=12> */
.L_x_171:
[----:B------:R-:W-:Y:S05]  /*5280*/  BSYNC B1 ;  /* 0x0000000000017941 */ /* 0x000fea0003800000 */
.L_x_170:
        /* <DEDUP_REMOVED lines=8> */
.L_x_173:
[----:B------:R-:W-:Y:S05]  /*5310*/  BSYNC B1 ;  /* 0x0000000000017941 */ /* 0x000fea0003800000 */
.L_x_172:
        /* <DEDUP_REMOVED lines=11> */
.L_x_175:
[----:B------:R-:W-:Y:S05]  /*53d0*/  BSYNC B1 ;  /* 0x0000000000017941 */ /* 0x000fea0003800000 */
.L_x_174:
        /* <DEDUP_REMOVED lines=9> */
.L_x_177:
[----:B------:R-:W-:Y:S05]  /*5470*/  BSYNC B1 ;  /* 0x0000000000017941 */ /* 0x000fea0003800000 */
.L_x_176:
        /* <DEDUP_REMOVED lines=12> */
.L_x_179:
[----:B------:R-:W-:Y:S05]  /*5540*/  BSYNC B1 ;  /* 0x0000000000017941 */ /* 0x000fea0003800000 */
.L_x_178:
        /* <DEDUP_REMOVED lines=8> */
.L_x_181:
[----:B------:R-:W-:Y:S05]  /*55d0*/  BSYNC B1 ;  /* 0x0000000000017941 */ /* 0x000fea0003800000 */
.L_x_180:
        /* <DEDUP_REMOVED lines=11> */
.L_x_183:
[----:B------:R-:W-:Y:S05]  /*5690*/  BSYNC B1 ;  /* 0x0000000000017941 */ /* 0x000fea0003800000 */
.L_x_182:
        /* <DEDUP_REMOVED lines=9> */
.L_x_185:
[----:B------:R-:W-:Y:S05]  /*5730*/  BSYNC B1 ;  /* 0x0000000000017941 */ /* 0x000fea0003800000 */
.L_x_184:
        /* <DEDUP_REMOVED lines=12> */
.L_x_187:
[----:B------:R-:W-:Y:S05]  /*5800*/  BSYNC B1 ;  /* 0x0000000000017941 */ /* 0x000fea0003800000 */
.L_x_186:
        /* <DEDUP_REMOVED lines=8> */
.L_x_189:
[----:B------:R-:W-:Y:S05]  /*5890*/  BSYNC B1 ;  /* 0x0000000000017941 */ /* 0x000fea0003800000 */
.L_x_188:
        /* <DEDUP_REMOVED lines=11> */
.L_x_191:
[----:B------:R-:W-:Y:S05]  /*5950*/  BSYNC B1 ;  /* 0x0000000000017941 */ /* 0x000fea0003800000 */
.L_x_190:
        /* <DEDUP_REMOVED lines=9> */
.L_x_193:
[----:B------:R-:W-:Y:S05]  /*59f0*/  BSYNC B1 ;  /* 0x0000000000017941 */ /* 0x000fea0003800000 */
.L_x_192:
        /* <DEDUP_REMOVED lines=12> */
.L_x_195:
[----:B------:R-:W-:Y:S05]  /*5ac0*/  BSYNC B1 ;  /* 0x0000000000017941 */ /* 0x000fea0003800000 */
.L_x_194:
        /* <DEDUP_REMOVED lines=8> */
.L_x_197:
[----:B------:R-:W-:Y:S05]  /*5b50*/  BSYNC B1 ;  /* 0x0000000000017941 */ /* 0x000fea0003800000 */
.L_x_196:
        /* <DEDUP_REMOVED lines=11> */
.L_x_199:
[----:B------:R-:W-:Y:S05]  /*5c10*/  BSYNC B1 ;  /* 0x0000000000017941 */ /* 0x000fea0003800000 */
.L_x_198:
        /* <DEDUP_REMOVED lines=9> */
.L_x_201:
[----:B------:R-:W-:Y:S05]  /*5cb0*/  BSYNC B1 ;  /* 0x0000000000017941 */ /* 0x000fea0003800000 */
.L_x_200:
        /* <DEDUP_REMOVED lines=12> */
.L_x_203:
[----:B------:R-:W-:Y:S05]  /*5d80*/  BSYNC B1 ;  /* 0x0000000000017941 */ /* 0x000fea0003800000 */
.L_x_202:
        /* <DEDUP_REMOVED lines=8> */
.L_x_205:
[----:B------:R-:W-:Y:S05]  /*5e10*/  BSYNC B1 ;  /* 0x0000000000017941 */ /* 0x000fea0003800000 */
.L_x_204:
        /* <DEDUP_REMOVED lines=11> */
.L_x_207:
[----:B------:R-:W-:Y:S05]  /*5ed0*/  BSYNC B1 ;  /* 0x0000000000017941 */ /* 0x000fea0003800000 */
.L_x_206:
        /* <DEDUP_REMOVED lines=9> */
.L_x_209:
[----:B------:R-:W-:Y:S05]  /*5f70*/  BSYNC B1 ;  /* 0x0000000000017941 */ /* 0x000fea0003800000 */
.L_x_208:
[----:B------:R-:W-:Y:S01]  /*5f80*/  @!P2 IMAD R113, R113, R168, R171 ;  /* 0x000000a87171a224 */ /* 0x000fe200078e02ab */
[----:B------:R-:W-:Y:S01]  /*5f90*/  @!P5 IADD3 R20, P3, R124, UR41, RZ ;  /* 0x000000297c14dc10 */ /* 0x000fe2000ff7e0ff */
[----:B--2---:R-:W-:Y:S01]  /*5fa0*/  @!P2 IMAD.MOV.U32 R72, RZ, RZ, R124 ;  /* 0x000000ffff48a224 */ /* 0x004fe200078e007c */
[----:B------:R-:W-:Y:S01]  /*5fb0*/  BSSY B1, `(.L_x_210) ;  /* 0x000000a000017945 */ /* 0x000fe20003800000 */
[----:B------:R-:W-:-:S05]  /*5fc0*/  @!P2 IMAD.MOV.U32 R73, RZ, RZ, R125 ;  /* 0x000000ffff49a224 */ /* 0x000fca00078e007d */
[----:B------:R2:W-:Y:S01]  /*5fd0*/  @!P2 STG.E.U8 desc[UR36][R72.64+0x51], R113 ;  /* 0x000051714800a986 */ /* 0x0005e2000c101124 */
[----:B---3--:R-:W-:Y:S02]  /*5fe0*/  IADD3 R77, P2, R21, 0x100, RZ ;  /* 0x00000100154d7810 */ /* 0x008fe40007f5e0ff */
[----:B------:R-:W-:Y:S02]  /*5ff0*/  @!P5 IADD3.X R21, R125, UR40, RZ, P3, !PT ;  /* 0x000000287d15dc10 */ /* 0x000fe40009ffe4ff */
[----:B------:R-:W-:Y:S01]  /*6000*/  @!P1 IADD3 R74, P3, R124, UR41, RZ ;  /* 0x000000297c4a9c10 */ /* 0x000fe2000ff7e0ff */
[----:B------:R-:W-:-:S12]  /*6010*/  @P5 BRA `(.L_x_211) ;  /* 0x00000000000c5947 */ /* 0x000fd80003800000 */
[----:B-1----:R-:W3:Y:S02]  /*6020*/  LDG.E.U8 R169, desc[UR36][R120.64+0x50] ;  /* 0x0000502478a97981 */ /* 0x002ee4000c1e1100 */
[----:B---3--:R-:W-:-:S05]  /*6030*/  PRMT R171, R169, 0x8880, RZ ;  /* 0x00008880a9ab7816 */ /* 0x008fca00000000ff */
[----:B------:R-:W-:-:S07]  /*6040*/  IMAD R171, R171, R170, RZ ;  /* 0x000000aaabab7224 */ /* 0x000fce00078e02ff */
.L_x_211:
[----:B------:R-:W-:Y:S05]  /*6050*/  BSYNC B1 ;  /* 0x0000000000017941 */ /* 0x000fea0003800000 */
.L_x_210:
[----:B--2---:R-:W-:Y:S01]  /*6060*/  @!P5 IMAD R73, R114, R168, R171 ;  /* 0x000000a87249d224 */ /* 0x004fe200078e02ab */
[----:B------:R-:W-:Y:S01]  /*6070*/  BSSY B1, `(.L_x_212) ;  /* 0x0000008000017945 */ /* 0x000fe20003800000 */
[----:B------:R-:W-:Y:S01]  /*6080*/  IMAD.WIDE.U32 R18, R77, R10, R18 ;  /* 0x0000000a4d127225 */ /* 0x000fe200078e0012 */
[----:B------:R-:W-:Y:S02]  /*6090*/  @!P1 IADD3.X R75, R125, UR40, RZ, P3, !PT ;  /* 0x000000287d4b9c10 */ /* 0x000fe40009ffe4ff */
[----:B------:R2:W-:Y:S01]  /*60a0*/  @!P5 STG.E.U8 desc[UR36][R20.64+0x50], R73 ;  /* 0x000050491400d986 */ /* 0x0005e2000c101124 */
[----:B------:R-:W-:Y:S05]  /*60b0*/  @P1 BRA `(.L_x_213) ;  /* 0x00000000000c1947 */ /* 0x000fea0003800000 */
[----:B-1----:R-:W3:Y:S02]  /*60c0*/  LDG.E.U8 R169, desc[UR36][R120.64+0x51] ;  /* 0x0000512478a97981 */ /* 0x002ee4000c1e1100 */
[----:B---3--:R-:W-:-:S05]  /*60d0*/  PRMT R171, R169, 0x8880, RZ ;  /* 0x00008880a9ab7816 */ /* 0x008fca00000000ff */
[----:B------:R-:W-:-:S07]  /*60e0*/  IMAD R171, R171, R170, RZ ;  /* 0x000000aaabab7224 */ /* 0x000fce00078e02ff */
.L_x_213:
[----:B------:R-:W-:Y:S05]  /*60f0*/  BSYNC B1 ;  /* 0x0000000000017941 */ /* 0x000fea0003800000 */
.L_x_212:
[----:B------:R-:W-:Y:S01]  /*6100*/  ISETP.LT.OR P5, PT, R0, 0x59, !P4 ;  /* 0x000000590000780c */ /* 0x000fe200067a1670 */
[----:B------:R-:W-:Y:S01]  /*6110*/  @!P1 IMAD R115, R115, R168, R171 ;  /* 0x000000a873739224 */ /* 0x000fe200078e02ab */
[----:B------:R-:W-:Y:S01]  /*6120*/  BSSY B1, `(.L_x_214) ;  /* 0x000000b000017945 */ /* 0x000fe20003800000 */
[----:B------:R-:W-:Y:S01]  /*6130*/  IMAD.X R9, RZ, RZ, R9, P2 ;  /* 0x000000ffff097224 */ /* 0x000fe200010e0609 */
[----:B------:R-:W-:Y:S02]  /*6140*/  IADD3 R14, P3, P2, R14, R6, R18 ;  /* 0x000000060e0e7210 */ /* 0x000fe40007a7e012 */
[----:B------:R3:W-:Y:S01]  /*6150*/  @!P1 STG.E.U8 desc[UR36][R74.64+0x51], R115 ;  /* 0x000051734a009986 */ /* 0x0007e2000c101124 */
[C---:B------:R-:W-:Y:S01]  /*6160*/  ISETP.LT.OR P1, PT, R0.reuse, 0x5a, !P4 ;  /* 0x0000005a0000780c */ /* 0x040fe20006721670 */
[----:B------:R-:W-:Y:S01]  /*6170*/  IMAD R8, R9, R10, RZ ;  /* 0x0000000a09087224 */ /* 0x000fe200078e02ff */
[----:B------:R-:W-:-:S04]  /*6180*/  ISETP.LT.OR P4, PT, R0, 0x59, !P0 ;  /* 0x000000590000780c */ /* 0x000fc80004781670 */
[----:B------:R-:W-:Y:S09]  /*6190*/  @P5 BRA `(.L_x_215) ;  /* 0x00000000000c5947 */ /* 0x000ff20003800000 */
[----:B-1----:R-:W4:Y:S02]  /*61a0*/  LDG.E.U8 R169, desc[UR36][R122.64+0x58] ;  /* 0x000058247aa97981 */ /* 0x002f24000c1e1100 */
[----:B----4-:R-:W-:-:S05]  /*61b0*/  PRMT R171, R169, 0x8880, RZ ;  /* 0x00008880a9ab7816 */ /* 0x010fca00000000ff */
[----:B------:R-:W-:-:S07]  /*61c0*/  IMAD R171, R171, R170, RZ ;  /* 0x000000aaabab7224 */ /* 0x000fce00078e02ff */
.L_x_215:
[----:B------:R-:W-:Y:S05]  /*61d0*/  BSYNC B1 ;  /* 0x0000000000017941 */ /* 0x000fea0003800000 */
.L_x_214:
[----:B--2---:R-:W-:Y:S01]  /*61e0*/  IMAD R73, R77, R11, R8 ;  /* 0x0000000b4d497224 */ /* 0x004fe200078e0208 */
[----:B------:R-:W-:Y:S01]  /*61f0*/  BSSY B1, `(.L_x_216) ;  /* 0x0000009000017945 */ /* 0x000fe20003800000 */
[----:B------:R-:W-:Y:S02]  /*6200*/  @!P5 IMAD R21, R116, R168, R171 ;  /* 0x000000a87415d224 */ /* 0x000fe400078e02ab */
[----:B------:R-:W-:Y:S02]  /*6210*/  @!P5 IMAD.MOV.U32 R8, RZ, RZ, R124 ;  /* 0x000000ffff08d224 */ /* 0x000fe400078e007c */
[----:B------:R-:W-:-:S05]  /*6220*/  @!P5 IMAD.MOV.U32 R9, RZ, RZ, R125 ;  /* 0x000000ffff09d224 */ /* 0x000fca00078e007d */
[----:B------:R2:W-:Y:S01]  /*6230*/  @!P5 STG.E.U8 desc[UR36][R8.64+0x58], R21 ;  /* 0x000058150800d986 */ /* 0x0005e2000c101124 */
[----:B------:R-:W-:Y:S05]  /*6240*/  @P1 BRA `(.L_x_217) ;  /* 0x00000000000c1947 */ /* 0x000fea0003800000 */
[----:B-1----:R-:W4:Y:S02]  /*6250*/  LDG.E.U8 R169, desc[UR36][R122.64+0x59] ;  /* 0x000059247aa97981 */ /* 0x002f24000c1e1100 */
[----:B----4-:R-:W-:-:S05]  /*6260*/  PRMT R171, R169, 0x8880, RZ ;  /* 0x00008880a9ab7816 */ /* 0x010fca00000000ff */
[----:B------:R-:W-:-:S07]  /*6270*/  IMAD R171, R171, R170, RZ ;  /* 0x000000aaabab7224 */ /* 0x000fce00078e02ff */
.L_x_217:
[----:B------:R-:W-:Y:S05]  /*6280*/  BSYNC B1 ;  /* 0x0000000000017941 */ /* 0x000fea0003800000 */
.L_x_216:
[----:B------:R-:W-:Y:S01]  /*6290*/  @!P1 IMAD R117, R117, R168, R171 ;  /* 0x000000a875759224 */ /* 0x000fe200078e02ab */
[----:B------:R-:W-:Y:S01]  /*62a0*/  @!P4 IADD3 R18, P5, R124, UR41, RZ ;  /* 0x000000297c12cc10 */ /* 0x000fe2000ffbe0ff */
[----:B--2---:R-:W-:Y:S01]  /*62b0*/  @!P1 IMAD.MOV.U32 R8, RZ, RZ, R124 ;  /* 0x000000ffff089224 */ /* 0x004fe200078e007c */
[----:B------:R-:W-:Y:S01]  /*62c0*/  BSSY B1, `(.L_x_218) ;  /* 0x000000a000017945 */ /* 0x000fe20003800000 */
[----:B------:R-:W-:Y:S01]  /*62d0*/  @!P1 IMAD.MOV.U32 R9, RZ, RZ, R125 ;  /* 0x000000ffff099224 */ /* 0x000fe200078e007d */
[----:B------:R-:W-:Y:S01]  /*62e0*/  ISETP.LT.OR P0, PT, R0, 0x5a, !P0 ;  /* 0x0000005a0000780c */ /* 0x000fe20004701670 */
[----:B------:R-:W-:Y:S01]  /*62f0*/  IMAD.IADD R20, R73, 0x1, R19 ;  /* 0x0000000149147824 */ /* 0x000fe200078e0213 */
[----:B------:R-:W-:Y:S02]  /*6300*/  @!P4 IADD3.X R19, R125, UR40, RZ, P5, !PT ;  /* 0x000000287d13cc10 */ /* 0x000fe4000affe4ff */
[----:B------:R2:W-:Y:S01]  /*6310*/  @!P1 STG.E.U8 desc[UR36][R8.64+0x59], R117 ;  /* 0x0000597508009986 */ /* 0x0005e2000c101124 */
[----:B------:R-:W-:Y:S08]  /*6320*/  @P4 BRA `(.L_x_219) ;  /* 0x00000000000c4947 */ /* 0x000ff00003800000 */
[----:B-1----:R-:W4:Y:S02]  /*6330*/  LDG.E.U8 R169, desc[UR36][R120.64+0x58] ;  /* 0x0000582478a97981 */ /* 0x002f24000c1e1100 */
[----:B----4-:R-:W-:-:S05]  /*6340*/  PRMT R171, R169, 0x8880, RZ ;  /* 0x00008880a9ab7816 */ /* 0x010fca00000000ff */
[----:B------:R-:W-:-:S07]  /*6350*/  IMAD R171, R171, R170, RZ ;  /* 0x000000aaabab7224 */ /* 0x000fce00078e02ff */
.L_x_219:
[----:B------:R-:W-:Y:S05]  /*6360*/  BSYNC B1 ;  /* 0x0000000000017941 */ /* 0x000fea0003800000 */
.L_x_218:
[----:B--2---:R-:W-:Y:S01]  /*6370*/  @!P4 IMAD R9, R118, R168, R171 ;  /* 0x000000a87609c224 */ /* 0x004fe200078e02ab */
[----:B------:R-:W-:Y:S01]  /*6380*/  BSSY B1, `(.L_x_220) ;  /* 0x0000008000017945 */ /* 0x000fe20003800000 */
[----:B------:R-:W-:Y:S01]  /*6390*/  IMAD.WIDE.U32 R10, R77, R10, R12 ;  /* 0x0000000a4d0a7225 */ /* 0x000fe200078e000c */
[----:B------:R-:W-:Y:S02]  /*63a0*/  IADD3.X R15, R13, R7, R20, P3, P2 ;  /* 0x000000070d0f7210 */ /* 0x000fe40001fe4414 */
[----:B------:R2:W-:Y:S01]  /*63b0*/  @!P4 STG.E.U8 desc[UR36][R18.64+0x58], R9 ;  /* 0x000058091200c986 */ /* 0x0005e2000c101124 */
[----:B------:R-:W-:Y:S05]  /*63c0*/  @P0 BRA `(.L_x_221) ;  /* 0x00000000000c0947 */ /* 0x000fea0003800000 */
[----:B-1----:R-:W4:Y:S02]  /*63d0*/  LDG.E.U8 R169, desc[UR36][R120.64+0x59] ;  /* 0x0000592478a97981 */ /* 0x002f24000c1e1100 */
[----:B----4-:R-:W-:-:S05]  /*63e0*/  PRMT R171, R169, 0x8880, RZ ;  /* 0x00008880a9ab7816 */ /* 0x010fca00000000ff */
[----:B------:R-:W-:-:S07]  /*63f0*/  IMAD R171, R171, R170, RZ ;  /* 0x000000aaabab7224 */ /* 0x000fce00078e02ff */
.L_x_221:
[----:B------:R-:W-:Y:S05]  /*6400*/  BSYNC B1 ;  /* 0x0000000000017941 */ /* 0x000fea0003800000 */
.L_x_220:
[----:B------:R-:W-:Y:S01]  /*6410*/  ISETP.GE.AND P2, PT, R3, 0x101, PT ;  /* 0x000001010300780c */ /* 0x000fe20003f46270 */
[----:B------:R-:W-:Y:S01]  /*6420*/  @!P0 IMAD R119, R119, R168, R171 ;  /* 0x000000a877778224 */ /* 0x000fe200078e02ab */
[----:B------:R-:W-:Y:S01]  /*6430*/  @!P0 IADD3 R12, P1, R124, UR41, RZ ;  /* 0x000000297c0c8c10 */ /* 0x000fe2000ff3e0ff */
[----:B------:R-:W-:Y:S01]  /*6440*/  BSSY B1, `(.L_x_222) ;  /* 0x0000010000017945 */ /* 0x000fe20003800000 */
[----:B------:R-:W-:Y:S02]  /*6450*/  ISETP.LT.OR P5, PT, R0, 0x1, !P2 ;  /* 0x000000010000780c */ /* 0x000fe400057a1670 */
[----:B------:R-:W-:Y:S02]  /*6460*/  @!P0 IADD3.X R13, R125, UR40, RZ, P1, !PT ;  /* 0x000000287d0d8c10 */ /* 0x000fe40008ffe4ff */
[----:B------:R-:W-:Y:S02]  /*6470*/  IADD3 R6, P3, R10, R6, RZ ;  /* 0x000000060a067210 */ /* 0x000fe40007f7e0ff */
[----:B------:R-:W-:Y:S01]  /*6480*/  LEA R8, P4, R4, R174, 0x8 ;  /* 0x000000ae04087211 */ /* 0x000fe200078840ff */
[----:B------:R4:W-:Y:S01]  /*6490*/  @!P0 STG.E.U8 desc[UR36][R12.64+0x59], R119 ;  /* 0x000059770c008986 */ /* 0x0009e2000c101124 */
[----:B------:R-:W-:-:S02]  /*64a0*/  ISETP.GE.AND P1, PT, R3, 0x109, PT ;  /* 0x000001090300780c */ /* 0x000fc40003f26270 */
[----:B------:R-:W-:Y:S02]  /*64b0*/  IADD3.X R7, R7, R11, R73, P3, !PT ;  /* 0x0000000b07077210 */ /* 0x000fe40001ffe449 */
[----:B--2---:R-:W-:Y:S02]  /*64c0*/  LEA.HI.X R9, R4, R175, R5, 0x8, P4 ;  /* 0x000000af04097211 */ /* 0x004fe400020f4405 */
[C---:B------:R-:W-:Y:S02]  /*64d0*/  ISETP.LT.OR P0, PT, R0.reuse, 0x2, !P2 ;  /* 0x000000020000780c */ /* 0x040fe40005701670 */
[C---:B------:R-:W-:Y:S02]  /*64e0*/  ISETP.LT.OR P3, PT, R0.reuse, 0x1, !P1 ;  /* 0x000000010000780c */ /* 0x040fe40004f61670 */
[----:B------:R-:W-:Y:S01]  /*64f0*/  ISETP.LT.OR P4, PT, R0, 0x2, !P1 ;  /* 0x000000020000780c */ /* 0x000fe20004f81670 */
[----:B----4-:R-:W-:-:S12]  /*6500*/  @P5 BRA `(.L_x_223) ;  /* 0x00000000000c5947 */ /* 0x010fd80003800000 */
[----:B-1----:R-:W2:Y:S02]  /*6510*/  LDG.E.U8 R169, desc[UR36][R6.64] ;  /* 0x0000002406a97981 */ /* 0x002ea4000c1e1100 */
[----:B--2---:R-:W-:-:S05]  /*6520*/  PRMT R171, R169, 0x8880, RZ ;  /* 0x00008880a9ab7816 */ /* 0x004fca00000000ff */
[----:B------:R-:W-:-:S07]  /*6530*/  IMAD R171, R171, R170, RZ ;  /* 0x000000aaabab7224 */ /* 0x000fce00078e02ff */
.L_x_223:
[----:B------:R-:W-:Y:S05]  /*6540*/  BSYNC B1 ;  /* 0x0000000000017941 */ /* 0x000fea0003800000 */
.L_x_222:
[----:B------:R-:W-:Y:S01]  /*6550*/  @!P5 IMAD R3, R24, R168, R171 ;  /* 0x000000a81803d224 */ /* 0x000fe200078e02ab */
[----:B------:R-:W-:Y:S04]  /*6560*/  BSSY B1, `(.L_x_224) ;  /* 0x0000006000017945 */ /* 0x000fe80003800000 */
[----:B------:R2:W-:Y:S01]  /*6570*/  @!P5 STG.E.U8 desc[UR36][R8.64], R3 ;  /* 0x000000030800d986 */ /* 0x0005e2000c101124 */
[----:B------:R-:W-:Y:S05]  /*6580*/  @P0 BRA `(.L_x_225) ;  /* 0x00000000000c0947 */ /* 0x000fea0003800000 */
[----:B-1----:R-:W4:Y:S02]  /*6590*/  LDG.E.U8 R169, desc[UR36][R6.64+0x1] ;  /* 0x0000012406a97981 */ /* 0x002f24000c1e1100 */
[----:B----4-:R-:W-:-:S05]  /*65a0*/  PRMT R171, R169, 0x8880, RZ ;  /* 0x00008880a9ab7816 */ /* 0x010fca00000000ff */
[----:B------:R-:W-:-:S07]  /*65b0*/  IMAD R171, R171, R170, RZ ;  /* 0x000000aaabab7224 */ /* 0x000fce00078e02ff */
.L_x_225:
[----:B------:R-:W-:Y:S05]  /*65c0*/  BSYNC B1 ;  /* 0x0000000000017941 */ /* 0x000fea0003800000 */
.L_x_224:
[----:B------:R-:W-:Y:S01]  /*65d0*/  @!P0 IMAD R25, R25, R168, R171 ;  /* 0x000000a819198224 */ /* 0x000fe200078e02ab */
[----:B------:R-:W-:Y:S01]  /*65e0*/  @!P3 IADD3 R4, P5, R8, UR41, RZ ;  /* 0x000000290804bc10 */ /* 0x000fe2000ffbe0ff */
[----:B------:R-:W-:Y:S03]  /*65f0*/  BSSY B1, `(.L_x_226) ;  /* 0x0000007000017945 */ /* 0x000fe60003800000 */
[----:B------:R4:W-:Y:S01]  /*6600*/  @!P0 STG.E.U8 desc[UR36][R8.64+0x1], R25 ;  /* 0x0000011908008986 */ /* 0x0009e2000c101124 */
[----:B------:R-:W-:Y:S01]  /*6610*/  @!P3 IADD3.X R5, R9, UR40, RZ, P5, !PT ;  /* 0x000000280905bc10 */ /* 0x000fe2000affe4ff */
[----:B------:R-:W-:Y:S07]  /*6620*/  @P3 BRA `(.L_x_227) ;  /* 0x00000000000c3947 */ /* 0x000fee0003800000 */
[----:B-1----:R-:W5:Y:S02]  /*6630*/  LDG.E.U8 R169, desc[UR36][R14.64] ;  /* 0x000000240ea97981 */ /* 0x002f64000c1e1100 */
[----:B-----5:R-:W-:-:S05]  /*6640*/  PRMT R171, R169, 0x8880, RZ ;  /* 0x00008880a9ab7816 */ /* 0x020fca00000000ff */
[----:B------:R-:W-:-:S07]  /*6650*/  IMAD R171, R171, R170, RZ ;  /* 0x000000aaabab7224 */ /* 0x000fce00078e02ff */
.L_x_227:
[----:B------:R-:W-:Y:S05]  /*6660*/  BSYNC B1 ;  /* 0x0000000000017941 */ /* 0x000fea0003800000 */
.L_x_226:
        /* <DEDUP_REMOVED lines=8> */
[----:B-1----:R-:W5:Y:S02]  /*66f0*/  LDG.E.U8 R169, desc[UR36][R14.64+0x1] ;  /* 0x000001240ea97981 */ /* 0x002f64000c1e1100 */
[----:B-----5:R-:W-:-:S05]  /*6700*/  PRMT R171, R169, 0x8880, RZ ;  /* 0x00008880a9ab7816 */ /* 0x020fca00000000ff */
[----:B------:R-:W-:-:S07]  /*6710*/  IMAD R171, R171, R170, RZ ;  /* 0x000000aaabab7224 */ /* 0x000fce00078e02ff */
.L_x_229:
[----:B------:R-:W-:Y:S05]  /*6720*/  BSYNC B1 ;  /* 0x0000000000017941 */ /* 0x000fea0003800000 */
.L_x_228:
[----:B------:R-:W-:Y:S01]  /*6730*/  @!P4 IMAD R27, R27, R168, R171 ;  /* 0x000000a81b1bc224 */ /* 0x000fe200078e02ab */
[----:B------:R-:W-:Y:S04]  /*6740*/  BSSY B1, `(.L_x_230) ;  /* 0x0000006000017945 */ /* 0x000fe80003800000 */
[----:B------:R0:W-:Y:S01]  /*6750*/  @!P4 STG.E.U8 desc[UR36][R10.64+0x1], R27 ;  /* 0x0000011b0a00c986 */ /* 0x0001e2000c101124 */
[----:B------:R-:W-:Y:S05]  /*6760*/  @P5 BRA `(.L_x_231) ;  /* 0x00000000000c5947 */ /* 0x000fea0003800000 */
[----:B-1----:R-:W5:Y:S02]  /*6770*/  LDG.E.U8 R169, desc[UR36][R6.64+0x8] ;  /* 0x0000082406a97981 */ /* 0x002f64000c1e1100 */
[----:B-----5:R-:W-:-:S05]  /*6780*/  PRMT R171, R169, 0x8880, RZ ;  /* 0x00008880a9ab7816 */ /* 0x020fca00000000ff */
[----:B------:R-:W-:-:S07]  /*6790*/  IMAD R171, R171, R170, RZ ;  /* 0x000000aaabab7224 */ /* 0x000fce00078e02ff */
.L_x_231:
[----:B------:R-:W-:Y:S05]  /*67a0*/  BSYNC B1 ;  /* 0x0000000000017941 */ /* 0x000fea0003800000 */
.L_x_230:
[----:B------:R-:W-:Y:S01]  /*67b0*/  ISETP.LT.OR P3, PT, R0, 0xa, !P2 ;  /* 0x0000000a0000780c */ /* 0x000fe20005761670 */
[----:B--2---:R-:W-:Y:S01]  /*67c0*/  @!P5 IMAD R3, R28, R168, R171 ;  /* 0x000000a81c03d224 */ /* 0x004fe200078e02ab */
[----:B------:R-:W-:Y:S01]  /*67d0*/  BSSY B1, `(.L_x_232) ;  /* 0x000000a000017945 */ /* 0x000fe20003800000 */
[----:B------:R-:W-:Y:S01]  /*67e0*/  @!P5 IMAD.MOV.U32 R4, RZ, RZ, R8 ;  /* 0x000000ffff04d224 */ /* 0x000fe200078e0008 */
[----:B------:R-:W-:Y:S01]  /*67f0*/  ISETP.LT.OR P4, PT, R0, 0xa, !P1 ;  /* 0x0000000a0000780c */ /* 0x000fe20004f81670 */
[----:B------:R-:W-:-:S05]  /*6800*/  @!P5 IMAD.MOV.U32 R5, RZ, RZ, R9 ;  /* 0x000000ffff05d224 */ /* 0x000fca00078e0009 */
[----:B------:R2:W-:Y:S01]  /*6810*/  @!P5 STG.E.U8 desc[UR36][R4.64+0x8], R3 ;  /* 0x000008030400d986 */ /* 0x0005e2000c101124 */
[----:B0-----:R-:W-:Y:S02]  /*6820*/  @!P0 IADD3 R10, P5, R8, UR41, RZ ;  /* 0x00000029080a8c10 */ /* 0x001fe4000ffbe0ff */
[----:B------:R-:W-:Y:S11]  /*6830*/  @P3 BRA `(.L_x_233) ;  /* 0x00000000000c3947 */ /* 0x000ff60003800000 */
[----:B-1----:R-:W5:Y:S02]  /*6840*/  LDG.E.U8 R169, desc[UR36][R6.64+0x9] ;  /* 0x0000092406a97981 */ /* 0x002f64000c1e1100 */
[----:B-----5:R-:W-:-:S05]  /*6850*/  PRMT R171, R169, 0x8880, RZ ;  /* 0x00008880a9ab7816 */ /* 0x020fca00000000ff */
[----:B------:R-:W-:-:S07]  /*6860*/  IMAD R171, R171, R170, RZ ;  /* 0x000000aaabab7224 */ /* 0x000fce00078e02ff */
.L_x_233:
[----:B------:R-:W-:Y:S05]  /*6870*/  BSYNC B1 ;  /* 0x0000000000017941 */ /* 0x000fea0003800000 */
.L_x_232:
[----:B------:R-:W-:Y:S01]  /*6880*/  @!P3 IMAD R29, R29, R168, R171 ;  /* 0x000000a81d1db224 */ /* 0x000fe200078e02ab */
[----:B------:R-:W-:Y:S01]  /*6890*/  BSSY B1, `(.L_x_234) ;  /* 0x0000009000017945 */ /* 0x000fe20003800000 */
[----:B--2---:R-:W-:Y:S01]  /*68a0*/  @!P3 IMAD.MOV.U32 R4, RZ, RZ, R8 ;  /* 0x000000ffff04b224 */ /* 0x004fe200078e0008 */
[----:B------:R-:W-:Y:S01]  /*68b0*/  @!P0 IADD3.X R11, R9, UR40, RZ, P5, !PT ;  /* 0x00000028090b8c10 */ /* 0x000fe2000affe4ff */
[----:B------:R-:W-:-:S05]  /*68c0*/  @!P3 IMAD.MOV.U32 R5, RZ, RZ, R9 ;  /* 0x000000ffff05b224 */ /* 0x000fca00078e0009 */
[----:B------:R0:W-:Y:S01]  /*68d0*/  @!P3 STG.E.U8 desc[UR36][R4.64+0x9], R29 ;  /* 0x0000091d0400b986 */ /* 0x0001e2000c101124 */
[----:B------:R-:W-:Y:S05]  /*68e0*/  @P0 BRA `(.L_x_235) ;  /* 0x00000000000c0947 */ /* 0x000fea0003800000 */
[----:B-1----:R-:W2:Y:S02]  /*68f0*/  LDG.E.U8 R169, desc[UR36][R14.64+0x8] ;  /* 0x000008240ea97981 */ /* 0x002ea4000c1e1100 */
[----:B--2---:R-:W-:-:S05]  /*6900*/  PRMT R171, R169, 0x8880, RZ ;  /* 0x00008880a9ab7816 */ /* 0x004fca00000000ff */
[----:B------:R-:W-:-:S07]  /*6910*/  IMAD R171, R171, R170, RZ ;  /* 0x000000aaabab7224 */ /* 0x000fce00078e02ff */
.L_x_235:
[----:B------:R-:W-:Y:S05]  /*6920*/  BSYNC B1 ;  /* 0x0000000000017941 */ /* 0x000fea0003800000 */
.L_x_234:
[----:B------:R-:W-:Y:S01]  /*6930*/  @!P0 IMAD R3, R30, R168, R171 ;  /* 0x000000a81e038224 */ /* 0x000fe200078e02ab */
[----:B------:R-:W-:Y:S01]  /*6940*/  BSSY B1, `(.L_x_236) ;  /* 0x000000a000017945 */ /* 0x000fe20003800000 */
[C---:B------:R-:W-:Y:S02]  /*6950*/  ISETP.LT.OR P5, PT, R0.reuse, 0x11, !P2 ;  /* 0x000000110000780c */ /* 0x040fe400057a1670 */
[----:B------:R-:W-:Y:S01]  /*6960*/  ISETP.LT.OR P3, PT, R0, 0x11, !P1 ;  /* 0x000000110000780c */ /* 0x000fe20004f61670 */
[----:B------:R2:W-:Y:S01]  /*6970*/  @!P0 STG.E.U8 desc[UR36][R10.64+0x8], R3 ;  /* 0x000008030a008986 */ /* 0x0005e2000c101124 */
[----:B0-----:R-:W-:-:S04]  /*6980*/  @!P4 IADD3 R4, P0, R8, UR41, RZ ;  /* 0x000000290804cc10 */ /* 0x001fc8000ff1e0ff */
[----:B------:R-:W-:Y:S01]  /*6990*/  @!P4 IADD3.X R5, R9, UR40, RZ, P0, !PT ;  /* 0x000000280905cc10 */ /* 0x000fe200087fe4ff */
[----:B------:R-:W-:Y:S08]  /*69a0*/  @P4 BRA `(.L_x_237) ;  /* 0x00000000000c4947 */ /* 0x000ff00003800000 */
[----:B-1----:R-:W5:Y:S02]  /*69b0*/  LDG.E.U8 R169, desc[UR36][R14.64+0x9] ;  /* 0x000009240ea97981 */ /* 0x002f64000c1e1100 */
[----:B-----5:R-:W-:-:S05]  /*69c0*/  PRMT R171, R169, 0x8880, RZ ;  /* 0x00008880a9ab7816 */ /* 0x020fca00000000ff */
[----:B------:R-:W-:-:S07]  /*69d0*/  IMAD R171, R171, R170, RZ ;  /* 0x000000aaabab7224 */ /* 0x000fce00078e02ff */
.L_x_237:
[----:B------:R-:W-:Y:S05]  /*69e0*/  BSYNC B1 ;  /* 0x0000000000017941 */ /* 0x000fea0003800000 */
.L_x_236:
[----:B------:R-:W-:Y:S01]  /*69f0*/  @!P4 IMAD R31, R31, R168, R171 ;  /* 0x000000a81f1fc224 */ /* 0x000fe200078e02ab */
[----:B------:R-:W-:Y:S04]  /*6a00*/  BSSY B1, `(.L_x_238) ;  /* 0x0000006000017945 */ /* 0x000fe80003800000 */
[----:B------:R0:W-:Y:S01]  /*6a10*/  @!P4 STG.E.U8 desc[UR36][R4.64+0x9], R31 ;  /* 0x0000091f0400c986 */ /* 0x0001e2000c101124 */
[----:B------:R-:W-:Y:S05]  /*6a20*/  @P5 BRA `(.L_x_239) ;  /* 0x00000000000c5947 */ /* 0x000fea0003800000 */
[----:B-1----:R-:W5:Y:S02]  /*6a30*/  LDG.E.U8 R169, desc[UR36][R6.64+0x10] ;  /* 0x0000102406a97981 */ /* 0x002f64000c1e1100 */
[----:B-----5:R-:W-:-:S05]  /*6a40*/  PRMT R171, R169, 0x8880, RZ ;  /* 0x00008880a9ab7816 */ /* 0x020fca00000000ff */
[----:B------:R-:W-:-:S07]  /*6a50*/  IMAD R171, R171, R170, RZ ;  /* 0x000000aaabab7224 */ /* 0x000fce00078e02ff */
.L_x_239:
[----:B------:R-:W-:Y:S05]  /*6a60*/  BSYNC B1 ;  /* 0x0000000000017941 */ /* 0x000fea0003800000 */
.L_x_238:
[----:B------:R-:W-:Y:S01]  /*6a70*/  ISETP.LT.OR P0, PT, R0, 0x12, !P2 ;  /* 0x000000120000780c */ /* 0x000fe20005701670 */
[----:B--2---:R-:W-:Y:S01]  /*6a80*/  @!P5 IMAD R3, R32, R168, R171 ;  /* 0x000000a82003d224 */ /* 0x004fe200078e02ab */
[----:B------:R-:W-:Y:S01]  /*6a90*/  BSSY B1, `(.L_x_240) ;  /* 0x000000a000017945 */ /* 0x000fe20003800000 */
[----:B0-----:R-:W-:Y:S01]  /*6aa0*/  @!P5 IMAD.MOV.U32 R4, RZ, RZ, R8 ;  /* 0x000000ffff04d224 */ /* 0x001fe200078e0008 */
[----:B------:R-:W-:Y:S01]  /*6ab0*/  ISETP.LT.OR P4, PT, R0, 0x12, !P1 ;  /* 0x000000120000780c */ /* 0x000fe20004f81670 */
[----:B------:R-:W-:-:S05]  /*6ac0*/  @!P5 IMAD.MOV.U32 R5, RZ, RZ, R9 ;  /* 0x000000ffff05d224 */ /* 0x000fca00078e0009 */
[----:B------:R0:W-:Y:S01]  /*6ad0*/  @!P5 STG.E.U8 desc[UR36][R4.64+0x10], R3 ;  /* 0x000010030400d986 */ /* 0x0001e2000c101124 */
[----:B------:R-:W-:Y:S02]  /*6ae0*/  @!P3 IADD3 R10, P5, R8, UR41, RZ ;  /* 0x00000029080abc10 */ /* 0x000fe4000ffbe0ff */
[----:B------:R-:W-:Y:S11]  /*6af0*/  @P0 BRA `(.L_x_241) ;  /* 0x00000000000c0947 */ /* 0x000ff60003800000 */
[----:B-1----:R-:W2:Y:S02]  /*6b00*/  LDG.E.U8 R169, desc[UR36][R6.64+0x11] ;  /* 0x0000112406a97981 */ /* 0x002ea4000c1e1100 */
[----:B--2---:R-:W-:-:S05]  /*6b10*/  PRMT R171, R169, 0x8880, RZ ;  /* 0x00008880a9ab7816 */ /* 0x004fca00000000ff */
[----:B------:R-:W-:-:S07]  /*6b20*/  IMAD R171, R171, R170, RZ ;  /* 0x000000aaabab7224 */ /* 0x000fce00078e02ff */
.L_x_241:
[----:B------:R-:W-:Y:S05]  /*6b30*/  BSYNC B1 ;  /* 0x0000000000017941 */ /* 0x000fea0003800000 */
.L_x_240:
[----:B------:R-:W-:Y:S01]  /*6b40*/  @!P0 IMAD R33, R33, R168, R171 ;  /* 0x000000a821218224 */ /* 0x000fe200078e02ab */
[----:B------:R-:W-:Y:S01]  /*6b50*/  BSSY B1, `(.L_x_242) ;  /* 0x0000009000017945 */ /* 0x000fe20003800000 */
[----:B0-----:R-:W-:Y:S01]  /*6b60*/  @!P0 IMAD.MOV.U32 R4, RZ, RZ, R8 ;  /* 0x000000ffff048224 */ /* 0x001fe200078e0008 */
[----:B------:R-:W-:Y:S01]  /*6b70*/  @!P3 IADD3.X R11, R9, UR40, RZ, P5, !PT ;  /* 0x00000028090bbc10 */ /* 0x000fe2000affe4ff */
[----:B------:R-:W-:-:S05]  /*6b80*/  @!P0 IMAD.MOV.U32 R5, RZ, RZ, R9 ;  /* 0x000000ffff058224 */ /* 0x000fca00078e0009 */
[----:B------:R0:W-:Y:S01]  /*6b90*/  @!P0 STG.E.U8 desc[UR36][R4.64+0x11], R33 ;  /* 0x0000112104008986 */ /* 0x0001e2000c101124 */
[----:B------:R-:W-:Y:S05]  /*6ba0*/  @P3 BRA `(.L_x_243) ;  /* 0x00000000000c3947 */ /* 0x000fea0003800000 */
[----:B-1----:R-:W2:Y:S02]  /*6bb0*/  LDG.E.U8 R169, desc[UR36][R14.64+0x10] ;  /* 0x000010240ea97981 */ /* 0x002ea4000c1e1100 */
[----:B--2---:R-:W-:-:S05]  /*6bc0*/  PRMT R171, R169, 0x8880, RZ ;  /* 0x00008880a9ab7816 */ /* 0x004fca00000000ff */
[----:B------:R-:W-:-:S07]  /*6bd0*/  IMAD R171, R171, R170, RZ ;  /* 0x000000aaabab7224 */ /* 0x000fce00078e02ff */
.L_x_243:
[----:B------:R-:W-:Y:S05]  /*6be0*/  BSYNC B1 ;  /* 0x0000000000017941 */ /* 0x000fea0003800000 */
.L_x_242:
        /* <DEDUP_REMOVED lines=11> */
.L_x_245:
[----:B------:R-:W-:Y:S05]  /*6ca0*/  BSYNC B1 ;  /* 0x0000000000017941 */ /* 0x000fea0003800000 */
.L_x_244:
[----:B------:R-:W-:Y:S01]  /*6cb0*/  @!P4 IMAD R35, R35, R168, R171 ;  /* 0x000000a82323c224 */ /* 0x000fe200078e02ab */
[----:B------:R-:W-:Y:S04]  /*6cc0*/  BSSY B1, `(.L_x_246) ;  /* 0x0000006000017945 */ /* 0x000fe80003800000 */
[----:B------:R0:W-:Y:S01]  /*6cd0*/  @!P4 STG.E.U8 desc[UR36][R4.64+0x11], R35 ;  /* 0x000011230400c986 */ /* 0x0001e2000c101124 */
[----:B------:R-:W-:Y:S05]  /*6ce0*/  @P5 BRA `(.L_x_247) ;  /* 0x00000000000c5947 */ /* 0x000fea0003800000 */
[----:B-1----:R-:W5:Y:S02]  /*6cf0*/  LDG.E.U8 R169, desc[UR36][R6.64+0x18] ;  /* 0x0000182406a97981 */ /* 0x002f64000c1e1100 */
[----:B-----5:R-:W-:-:S05]  /*6d00*/  PRMT R171, R169, 0x8880, RZ ;  /* 0x00008880a9ab7816 */ /* 0x020fca00000000ff */
[----:B------:R-:W-:-:S07]  /*6d10*/  IMAD R171, R171, R170, RZ ;  /* 0x000000aaabab7224 */ /* 0x000fce00078e02ff */
.L_x_247:
[----:B------:R-:W-:Y:S05]  /*6d20*/  BSYNC B1 ;  /* 0x0000000000017941 */ /* 0x000fea0003800000 */
.L_x_246:
        /* <DEDUP_REMOVED lines=12> */
.L_x_249:
[----:B------:R-:W-:Y:S05]  /*6df0*/  BSYNC B1 ;  /* 0x0000000000017941 */ /* 0x000fea0003800000 */
.L_x_248:
        /* <DEDUP_REMOVED lines=10> */
.L_x_251:
[----:B------:R-:W-:Y:S05]  /*6ea0*/  BSYNC B1 ;  /* 0x0000000000017941 */ /* 0x000fea0003800000 */
.L_x_250:
        /* <DEDUP_REMOVED lines=11> */
.L_x_253:
[----:B------:R-:W-:Y:S05]  /*6f60*/  BSYNC B1 ;  /* 0x0000000000017941 */ /* 0x000fea0003800000 */
.L_x_252:
[----:B------:R-:W-:Y:S01]  /*6f70*/  @!P4 IMAD R39, R39, R168, R171 ;  /* 0x000000a82727c224 */ /* 0x000fe200078e02ab */
[----:B------:R-:W-:Y:S04]  /*6f80*/  BSSY B1, `(.L_x_254) ;  /* 0x0000006000017945 */ /* 0x000fe80003800000 */
[----:B------:R0:W-:Y:S01]  /*6f90*/  @!P4 STG.E.U8 desc[UR36][R4.64+0x19], R39 ;  /* 0x000019270400c986 */ /* 0x0001e2000c101124 */
[----:B------:R-:W-:Y:S05]  /*6fa0*/  @P5 BRA `(.L_x_255) ;  /* 0x00000000000c5947 */ /* 0x000fea0003800000 */
[----:B-1----:R-:W5:Y:S02]  /*6fb0*/  LDG.E.U8 R169, desc[UR36][R6.64+0x20] ;  /* 0x0000202406a97981 */ /* 0x002f64000c1e1100 */
[----:B-----5:R-:W-:-:S05]  /*6fc0*/  PRMT R171, R169, 0x8880, RZ ;  /* 0x00008880a9ab7816 */ /* 0x020fca00000000ff */
[----:B------:R-:W-:-:S07]  /*6fd0*/  IMAD R171, R171, R170, RZ ;  /* 0x000000aaabab7224 */ /* 0x000fce00078e02ff */
.L_x_255:
[----:B------:R-:W-:Y:S05]  /*6fe0*/  BSYNC B1 ;  /* 0x0000000000017941 */ /* 0x000fea0003800000 */
.L_x_254:
        /* <DEDUP_REMOVED lines=12> */
.L_x_257:
[----:B------:R-:W-:Y:S05]  /*70b0*/  BSYNC B1 ;  /* 0x0000000000017941 */ /* 0x000fea0003800000 */
.L_x_256:
        /* <DEDUP_REMOVED lines=10> */
.L_x_259:
[----:B------:R-:W-:Y:S05]  /*7160*/  BSYNC B1 ;  /* 0x0000000000017941 */ /* 0x000fea0003800000 */
.L_x_258:
        /* <DEDUP_REMOVED lines=11> */
.L_x_261:
[----:B------:R-:W-:Y:S05]  /*7220*/  BSYNC B1 ;  /* 0x0000000000017941 */ /* 0x000fea0003800000 */
.L_x_260:
[----:B------:R-:W-:Y:S01]  /*7230*/  @!P4 IMAD R43, R43, R168, R171 ;  /* 0x000000a82b2bc224 */ /* 0x000fe200078e02ab */
[----:B------:R-:W-:Y:S04]  /*7240*/  BSSY B1, `(.L_x_262) ;  /* 0x0000006000017945 */ /* 0x000fe80003800000 */
[----:B------:R0:W-:Y:S01]  /*7250*/  @!P4 STG.E.U8 desc[UR36][R4.64+0x21], R43 ;  /* 0x0000212b0400c986 */ /* 0x0001e2000c101124 */
[----:B------:R-:W-:Y:S05]  /*7260*/  @P5 BRA `(.L_x_263) ;  /* 0x00000000000c5947 */ /* 0x000fea0003800000 */
[----:B-1----:R-:W5:Y:S02]  /*7270*/  LDG.E.U8 R169, desc[UR36][R6.64+0x28] ;  /* 0x0000282406a97981 */ /* 0x002f64000c1e1100 */
[----:B-----5:R-:W-:-:S05]  /*7280*/  PRMT R171, R169, 0x8880, RZ ;  /* 0x00008880a9ab7816 */ /* 0x020fca00000000ff */
[----:B------:R-:W-:-:S07]  /*7290*/  IMAD R171, R171, R170, RZ ;  /* 0x000000aaabab7224 */ /* 0x000fce00078e02ff */
.L_x_263:
[----:B------:R-:W-:Y:S05]  /*72a0*/  BSYNC B1 ;  /* 0x0000000000017941 */ /* 0x000fea0003800000 */
.L_x_262:
        /* <DEDUP_REMOVED lines=12> */
.L_x_265:
[----:B------:R-:W-:Y:S05]  /*7370*/  BSYNC B1 ;  /* 0x0000000000017941 */ /* 0x000fea0003800000 */
.L_x_264:
        /* <DEDUP_REMOVED lines=10> */
.L_x_267:
[----:B------:R-:W-:Y:S05]  /*7420*/  BSYNC B1 ;  /* 0x0000000000017941 */ /* 0x000fea0003800000 */
.L_x_266:
        /* <DEDUP_REMOVED lines=11> */
.L_x_269:
[----:B------:R-:W-:Y:S05]  /*74e0*/  BSYNC B1 ;  /* 0x0000000000017941 */ /* 0x000fea0003800000 */
.L_x_268:
[----:B------:R-:W-:Y:S01]  /*74f0*/  @!P4 IMAD R47, R47, R168, R171 ;  /* 0x000000a82f2fc224 */ /* 0x000fe200078e02ab */
[----:B------:R-:W-:Y:S04]  /*7500*/  BSSY B1, `(.L_x_270) ;  /* 0x0000006000017945 */ /* 0x000fe80003800000 */
[----:B------:R0:W-:Y:S01]  /*7510*/  @!P4 STG.E.U8 desc[UR36][R4.64+0x29], R47 ;  /* 0x0000292f0400c986 */ /* 0x0001e2000c101124 */
[----:B------:R-:W-:Y:S05]  /*7520*/  @P5 BRA `(.L_x_271) ;  /* 0x00000000000c5947 */ /* 0x000fea0003800000 */
[----:B-1----:R-:W5:Y:S02]  /*7530*/  LDG.E.U8 R169, desc[UR36][R6.64+0x30] ;  /* 0x0000302406a97981 */ /* 0x002f64000c1e1100 */
[----:B-----5:R-:W-:-:S05]  /*7540*/  PRMT R171, R169, 0x8880, RZ ;  /* 0x00008880a9ab7816 */ /* 0x020fca00000000ff */
[----:B------:R-:W-:-:S07]  /*7550*/  IMAD R171, R171, R170, RZ ;  /* 0x000000aaabab7224 */ /* 0x000fce00078e02ff */
.L_x_271:
[----:B------:R-:W-:Y:S05]  /*7560*/  BSYNC B1 ;  /* 0x0000000000017941 */ /* 0x000fea0003800000 */
.L_x_270:
        /* <DEDUP_REMOVED lines=12> */
.L_x_273:
[----:B------:R-:W-:Y:S05]  /*7630*/  BSYNC B1 ;  /* 0x0000000000017941 */ /* 0x000fea0003800000 */
.L_x_272:
        /* <DEDUP_REMOVED lines=10> */
.L_x_275:
[----:B------:R-:W-:Y:S05]  /*76e0*/  BSYNC B1 ;  /* 0x0000000000017941 */ /* 0x000fea0003800000 */
.L_x_274:
        /* <DEDUP_REMOVED lines=11> */
.L_x_277:
[----:B------:R-:W-:Y:S05]  /*77a0*/  BSYNC B1 ;  /* 0x0000000000017941 */ /* 0x000fea0003800000 */
.L_x_276:
[----:B------:R-:W-:Y:S01]  /*77b0*/  @!P4 IMAD R51, R51, R168, R171 ;  /* 0x000000a83333c224 */ /* 0x000fe200078e02ab */
[----:B------:R-:W-:Y:S04]  /*77c0*/  BSSY B1, `(.L_x_278) ;  /* 0x0000006000017945 */ /* 0x000fe80003800000 */
[----:B------:R0:W-:Y:S01]  /*77d0*/  @!P4 STG.E.U8 desc[UR36][R4.64+0x31], R51 ;  /* 0x000031330400c986 */ /* 0x0001e2000c101124 */
[----:B------:R-:W-:Y:S05]  /*77e0*/  @P5 BRA `(.L_x_279) ;  /* 0x00000000000c5947 */ /* 0x000fea0003800000 */
[----:B-1----:R-:W5:Y:S02]  /*77f0*/  LDG.E.U8 R169, desc[UR36][R6.64+0x38] ;  /* 0x0000382406a97981 */ /* 0x002f64000c1e1100 */
[----:B-----5:R-:W-:-:S05]  /*7800*/  PRMT R171, R169, 0x8880, RZ ;  /* 0x00008880a9ab7816 */ /* 0x020fca00000000ff */
[----:B------:R-:W-:-:S07]  /*7810*/  IMAD R171, R171, R170, RZ ;  /* 0x000000aaabab7224 */ /* 0x000fce00078e02ff */
.L_x_279:
[----:B------:R-:W-:Y:S05]  /*7820*/  BSYNC B1 ;  /* 0x0000000000017941 */ /* 0x000fea0003800000 */
.L_x_278:
        /* <DEDUP_REMOVED lines=12> */
.L_x_281:
[----:B------:R-:W-:Y:S05]  /*78f0*/  BSYNC B1 ;  /* 0x0000000000017941 */ /* 0x000fea0003800000 */
.L_x_280:
        /* <DEDUP_REMOVED lines=10> */
.L_x_283:
[----:B------:R-:W-:Y:S05]  /*79a0*/  BSYNC B1 ;  /* 0x0000000000017941 */ /* 0x000fea0003800000 */
.L_x_282:
        /* <DEDUP_REMOVED lines=11> */
.L_x_285:
[----:B------:R-:W-:Y:S05]  /*7a60*/  BSYNC B1 ;  /* 0x0000000000017941 */ /* 0x000fea0003800000 */
.L_x_284:
[----:B------:R-:W-:Y:S01]  /*7a70*/  @!P4 IMAD R55, R55, R168, R171 ;  /* 0x000000a83737c224 */ /* 0x000fe200078e02ab */
[----:B------:R-:W-:Y:S04]  /*7a80*/  BSSY B1, `(.L_x_286) ;  /* 0x0000006000017945 */ /* 0x000fe80003800000 */
[----:B------:R0:W-:Y:S01]  /*7a90*/  @!P4 STG.E.U8 desc[UR36][R4.64+0x39], R55 ;  /* 0x000039370400c986 */ /* 0x0001e2000c101124 */
[----:B------:R-:W-:Y:S05]  /*7aa0*/  @P5 BRA `(.L_x_287) ;  /* 0x00000000000c5947 */ /* 0x000fea0003800000 */
[----:B-1----:R-:W5:Y:S02]  /*7ab0*/  LDG.E.U8 R169, desc[UR36][R6.64+0x40] ;  /* 0x0000402406a97981 */ /* 0x002f64000c1e1100 */
[----:B-----5:R-:W-:-:S05]  /*7ac0*/  PRMT R171, R169, 0x8880, RZ ;  /* 0x00008880a9ab7816 */ /* 0x020fca00000000ff */
[----:B------:R-:W-:-:S07]  /*7ad0*/  IMAD R171, R171, R170, RZ ;  /* 0x000000aaabab7224 */ /* 0x000fce00078e02ff */
.L_x_287:
[----:B------:R-:W-:Y:S05]  /*7ae0*/  BSYNC B1 ;  /* 0x0000000000017941 */ /* 0x000fea0003800000 */
.L_x_286:
        /* <DEDUP_REMOVED lines=12> */
.L_x_289:
[----:B------:R-:W-:Y:S05]  /*7bb0*/  BSYNC B1 ;  /* 0x0000000000017941 */ /* 0x000fea0003800000 */
.L_x_288:
        /* <DEDUP_REMOVED lines=10> */
.L_x_291:
[----:B------:R-:W-:Y:S05]  /*7c60*/  BSYNC B1 ;  /* 0x0000000000017941 */ /* 0x000fea0003800000 */
.L_x_290:
        /* <DEDUP_REMOVED lines=11> */
.L_x_293:
[----:B------:R-:W-:Y:S05]  /*7d20*/  BSYNC B1 ;  /* 0x0000000000017941 */ /* 0x000fea0003800000 */
.L_x_292:
[----:B------:R-:W-:Y:S01]  /*7d30*/  @!P0 IMAD R59, R59, R168, R171 ;  /* 0x000000a83b3b8224 */ /* 0x000fe200078e02ab */
[----:B------:R-:W-:Y:S04]  /*7d40*/  BSSY B1, `(.L_x_294) ;  /* 0x0000006000017945 */ /* 0x000fe80003800000 */
[----:B------:R0:W-:Y:S01]  /*7d50*/  @!P0 STG.E.U8 desc[UR36][R4.64+0x41], R59 ;  /* 0x0000413b04008986 */ /* 0x0001e2000c101124 */
[----:B------:R-:W-:Y:S05]  /*7d60*/  @P4 BRA `(.L_x_295) ;  /* 0x00000000000c4947 */ /* 0x000fea0003800000 */
[----:B-1----:R-:W5:Y:S02]  /*7d70*/  LDG.E.U8 R169, desc[UR36][R6.64+0x48] ;  /* 0x0000482406a97981 */ /* 0x002f64000c1e1100 */
[----:B-----5:R-:W-:-:S05]  /*7d80*/  PRMT R171, R169, 0x8880, RZ ;  /* 0x00008880a9ab7816 */ /* 0x020fca00000000ff */
[----:B------:R-:W-:-:S07]  /*7d90*/  IMAD R171, R171, R170, RZ ;  /* 0x000000aaabab7224 */ /* 0x000fce00078e02ff */
.L_x_295:
[----:B------:R-:W-:Y:S05]  /*7da0*/  BSYNC B1 ;  /* 0x0000000000017941 */ /* 0x000fea0003800000 */
.L_x_294:
        /* <DEDUP_REMOVED lines=12> */
.L_x_297:
[----:B------:R-:W-:Y:S05]  /*7e70*/  BSYNC B1 ;  /* 0x0000000000017941 */ /* 0x000fea0003800000 */
.L_x_296:
        /* <DEDUP_REMOVED lines=10> */
.L_x_299:
[----:B------:R-:W-:Y:S05]  /*7f20*/  BSYNC B1 ;  /* 0x0000000000017941 */ /* 0x000fea0003800000 */
.L_x_298:
[----:B------:R-:W-:Y:S01]  /*7f30*/  @!P5 IMAD R3, R62, R168, R171 ;  /* 0x000000a83e03d224 */ /* 0x000fe200078e02ab */
[----:B0-----:R-:W-:Y:S01]  /*7f40*/  @!P3 IADD3 R4, P0, R8, UR41, RZ ;  /* 0x000000290804bc10 */ /* 0x001fe2000ff1e0ff */
[----:B------:R-:W-:Y:S01]  /*7f50*/  BSSY B1, `(.L_x_300) ;  /* 0x000000a000017945 */ /* 0x000fe20003800000 */
[C---:B------:R-:W-:Y:S02]  /*7f60*/  ISETP.LT.OR P4, PT, R0.reuse, 0x51, !P2 ;  /* 0x000000510000780c */ /* 0x040fe40005781670 */
[----:B------:R0:W-:Y:S01]  /*7f70*/  @!P5 STG.E.U8 desc[UR36][R10.64+0x48], R3 ;  /* 0x000048030a00d986 */ /* 0x0001e2000c101124 */
[----:B------:R-:W-:Y:S02]  /*7f80*/  @!P3 IADD3.X R5, R9, UR40, RZ, P0, !PT ;  /* 0x000000280905bc10 */ /* 0x000fe400087fe4ff */
[C---:B------:R-:W-:Y:S02]  /*7f90*/  ISETP.LT.OR P5, PT, R0.reuse, 0x52, !P2 ;  /* 0x000000520000780c */ /* 0x040fe400057a1670 */
[----:B------:R-:W-:Y:S01]  /*7fa0*/  ISETP.LT.OR P0, PT, R0, 0x51, !P1 ;  /* 0x000000510000780c */ /* 0x000fe20004f01670 */
[----:B------:R-:W-:-:S12]  /*7fb0*/  @P3 BRA `(.L_x_301) ;  /* 0x00000000000c3947 */ /* 0x000fd80003800000 */
[----:B-1----:R-:W2:Y:S02]  /*7fc0*/  LDG.E.U8 R169, desc[UR36][R14.64+0x49] ;  /* 0x000049240ea97981 */ /* 0x002ea4000c1e1100 */
[----:B--2---:R-:W-:-:S05]  /*7fd0*/  PRMT R171, R169, 0x8880, RZ ;  /* 0x00008880a9ab7816 */ /* 0x004fca00000000ff */
[----:B------:R-:W-:-:S07]  /*7fe0*/  IMAD R171, R171, R170, RZ ;  /* 0x000000aaabab7224 */ /* 0x000fce00078e02ff */
.L_x_301:
[----:B------:R-:W-:Y:S05]  /*7ff0*/  BSYNC B1 ;  /* 0x0000000000017941 */ /* 0x000fea0003800000 */
.L_x_300:
[----:B------:R-:W-:Y:S01]  /*8000*/  @!P3 IMAD R63, R63, R168, R171 ;  /* 0x000000a83f3fb224 */ /* 0x000fe200078e02ab */
[----:B------:R-:W-:Y:S04]  /*8010*/  BSSY B1, `(.L_x_302) ;  /* 0x0000006000017945 */ /* 0x000fe80003800000 */
[----:B------:R2:W-:Y:S01]  /*8020*/  @!P3 STG.E.U8 desc[UR36][R4.64+0x49], R63 ;  /* 0x0000493f0400b986 */ /* 0x0005e2000c101124 */
[----:B------:R-:W-:Y:S05]  /*8030*/  @P4 BRA `(.L_x_303) ;  /* 0x00000000000c4947 */ /* 0x000fea0003800000 */
[----:B-1----:R-:W5:Y:S02]  /*8040*/  LDG.E.U8 R169, desc[UR36][R6.64+0x50] ;  /* 0x0000502406a97981 */ /* 0x002f64000c1e1100 */
[----:B-----5:R-:W-:-:S05]  /*8050*/  PRMT R171, R169, 0x8880, RZ ;  /* 0x00008880a9ab7816 */ /* 0x020fca00000000ff */
[----:B------:R-:W-:-:S07]  /*8060*/  IMAD R171, R171, R170, RZ ;  /* 0x000000aaabab7224 */ /* 0x000fce00078e02ff */
.L_x_303:
[----:B------:R-:W-:Y:S05]  /*8070*/  BSYNC B1 ;  /* 0x0000000000017941 */ /* 0x000fea0003800000 */
.L_x_302:
[----:B0-----:R-:W-:Y:S01]  /*8080*/  @!P4 IMAD R3, R64, R168, R171 ;  /* 0x000000a84003c224 */ /* 0x001fe200078e02ab */
[----:B------:R-:W-:Y:S01]  /*8090*/  BSSY B1, `(.L_x_304) ;  /* 0x0000008000017945 */ /* 0x000fe20003800000 */
[----:B--2---:R-:W-:Y:S02]  /*80a0*/  @!P4 IMAD.MOV.U32 R4, RZ, RZ, R8 ;  /* 0x000000ffff04c224 */ /* 0x004fe400078e0008 */
[----:B------:R-:W-:-:S05]  /*80b0*/  @!P4 IMAD.MOV.U32 R5, RZ, RZ, R9 ;  /* 0x000000ffff05c224 */ /* 0x000fca00078e0009 */
[----:B------:R0:W-:Y:S01]  /*80c0*/  @!P4 STG.E.U8 desc[UR36][R4.64+0x50], R3 ;  /* 0x000050030400c986 */ /* 0x0001e2000c101124 */
[----:B------:R-:W-:Y:S05]  /*80d0*/  @P5 BRA `(.L_x_305) ;  /* 0x00000000000c5947 */ /* 0x000fea0003800000 */
[----:B-1----:R-:W2:Y:S02]  /*80e0*/  LDG.E.U8 R169, desc[UR36][R6.64+0x51] ;  /* 0x0000512406a97981 */ /* 0x002ea4000c1e1100 */
[----:B--2---:R-:W-:-:S05]  /*80f0*/  PRMT R171, R169, 0x8880, RZ ;  /* 0x00008880a9ab7816 */ /* 0x004fca00000000ff */
[----:B------:R-:W-:-:S07]  /*8100*/  IMAD R171, R171, R170, RZ ;  /* 0x000000aaabab7224 */ /* 0x000fce00078e02ff */
.L_x_305:
[----:B------:R-:W-:Y:S05]  /*8110*/  BSYNC B1 ;  /* 0x0000000000017941 */ /* 0x000fea0003800000 */
.L_x_304:
[----:B------:R-:W-:Y:S01]  /*8120*/  @!P5 IMAD R65, R65, R168, R171 ;  /* 0x000000a84141d224 */ /* 0x000fe200078e02ab */
[----:B------:R-:W-:Y:S01]  /*8130*/  BSSY B1, `(.L_x_306) ;  /* 0x000000c000017945 */ /* 0x000fe20003800000 */
[----:B0-----:R-:W-:Y:S01]  /*8140*/  @!P5 IMAD.MOV.U32 R4, RZ, RZ, R8 ;  /* 0x000000ffff04d224 */ /* 0x001fe200078e0008 */
[C---:B------:R-:W-:Y:S01]  /*8150*/  ISETP.LT.OR P4, PT, R0.reuse, 0x52, !P1 ;  /* 0x000000520000780c */ /* 0x040fe20004f81670 */
[----:B------:R-:W-:Y:S01]  /*8160*/  @!P5 IMAD.MOV.U32 R5, RZ, RZ, R9 ;  /* 0x000000ffff05d224 */ /* 0x000fe200078e0009 */
[----:B------:R-:W-:-:S04]  /*8170*/  ISETP.LT.OR P3, PT, R0, 0x59, !P1 ;  /* 0x000000590000780c */ /* 0x000fc80004f61670 */
[----:B------:R0:W-:Y:S01]  /*8180*/  @!P5 STG.E.U8 desc[UR36][R4.64+0x51], R65 ;  /* 0x000051410400d986 */ /* 0x0001e2000c101124 */
[----:B------:R-:W-:-:S04]  /*8190*/  @!P0 IADD3 R10, P5, R8, UR41, RZ ;  /* 0x00000029080a8c10 */ /* 0x000fc8000ffbe0ff */
[----:B------:R-:W-:Y:S01]  /*81a0*/  @!P0 IADD3.X R11, R9, UR40, RZ, P5, !PT ;  /* 0x00000028090b8c10 */ /* 0x000fe2000affe4ff */
[----:B------:R-:W-:Y:S08]  /*81b0*/  @P0 BRA `(.L_x_307) ;  /* 0x00000000000c0947 */ /* 0x000ff00003800000 */
[----:B-1----:R-:W2:Y:S02]  /*81c0*/  LDG.E.U8 R169, desc[UR36][R14.64+0x50] ;  /* 0x000050240ea97981 */ /* 0x002ea4000c1e1100 */
[----:B--2---:R-:W-:-:S05]  /*81d0*/  PRMT R171, R169, 0x8880, RZ ;  /* 0x00008880a9ab7816 */ /* 0x004fca00000000ff */
[----:B------:R-:W-:-:S07]  /*81e0*/  IMAD R171, R171, R170, RZ ;  /* 0x000000aaabab7224 */ /* 0x000fce00078e02ff */
.L_x_307:
[----:B------:R-:W-:Y:S05]  /*81f0*/  BSYNC B1 ;  /* 0x0000000000017941 */ /* 0x000fea0003800000 */
.L_x_306:
[----:B------:R-:W-:Y:S01]  /*8200*/  @!P0 IMAD R3, R66, R168, R171 ;  /* 0x000000a842038224 */ /* 0x000fe200078e02ab */
[----:B0-----:R-:W-:Y:S01]  /*8210*/  @!P4 IADD3 R4, P5, R8, UR41, RZ ;  /* 0x000000290804cc10 */ /* 0x001fe2000ffbe0ff */
[----:B------:R-:W-:Y:S03]  /*8220*/  BSSY B1, `(.L_x_308) ;  /* 0x000000a000017945 */ /* 0x000fe60003800000 */
[----:B------:R0:W-:Y:S01]  /*8230*/  @!P0 STG.E.U8 desc[UR36][R10.64+0x50], R3 ;  /* 0x000050030a008986 */ /* 0x0001e2000c101124 */
[C---:B------:R-:W-:Y:S02]  /*8240*/  ISETP.LT.OR P0, PT, R0.reuse, 0x59, !P2 ;  /* 0x000000590000780c */ /* 0x040fe40005701670 */
[----:B------:R-:W-:Y:S02]  /*8250*/  @!P4 IADD3.X R5, R9, UR40, RZ, P5, !PT ;  /* 0x000000280905cc10 */ /* 0x000fe4000affe4ff */
[----:B------:R-:W-:-:S02]  /*8260*/  ISETP.LT.OR P2, PT, R0, 0x5a, !P2 ;  /* 0x0000005a0000780c */ /* 0x000fc40005741670 */
[----:B------:R-:W-:Y:S01]  /*8270*/  @!P3 IADD3 R12, P5, R8, UR41, RZ ;  /* 0x00000029080cbc10 */ /* 0x000fe2000ffbe0ff */
[----:B------:R-:W-:-:S12]  /*8280*/  @P4 BRA `(.L_x_309) ;  /* 0x00000000000c4947 */ /* 0x000fd80003800000 */
[----:B-1----:R-:W2:Y:S02]  /*8290*/  LDG.E.U8 R169, desc[UR36][R14.64+0x51] ;  /* 0x000051240ea97981 */ /* 0x002ea4000c1e1100 */
[----:B--2---:R-:W-:-:S05]  /*82a0*/  PRMT R171, R169, 0x8880, RZ ;  /* 0x00008880a9ab7816 */ /* 0x004fca00000000ff */
[----:B------:R-:W-:-:S07]  /*82b0*/  IMAD R171, R171, R170, RZ ;  /* 0x000000aaabab7224 */ /* 0x000fce00078e02ff */
.L_x_309:
[----:B------:R-:W-:Y:S05]  /*82c0*/  BSYNC B1 ;  /* 0x0000000000017941 */ /* 0x000fea0003800000 */
.L_x_308:
[----:B------:R-:W-:Y:S01]  /*82d0*/  @!P4 IMAD R67, R67, R168, R171 ;  /* 0x000000a84343c224 */ /* 0x000fe200078e02ab */
[----:B------:R-:W-:Y:S04]  /*82e0*/  BSSY B1, `(.L_x_310) ;  /* 0x0000006000017945 */ /* 0x000fe80003800000 */
[----:B------:R2:W-:Y:S01]  /*82f0*/  @!P4 STG.E.U8 desc[UR36][R4.64+0x51], R67 ;  /* 0x000051430400c986 */ /* 0x0005e2000c101124 */
[----:B------:R-:W-:Y:S05]  /*8300*/  @P0 BRA `(.L_x_311) ;  /* 0x00000000000c0947 */ /* 0x000fea0003800000 */
[----:B-1----:R-:W5:Y:S02]  /*8310*/  LDG.E.U8 R169, desc[UR36][R6.64+0x58] ;  /* 0x0000582406a97981 */ /* 0x002f64000c1e1100 */
[----:B-----5:R-:W-:-:S05]  /*8320*/  PRMT R171, R169, 0x8880, RZ ;  /* 0x00008880a9ab7816 */ /* 0x020fca00000000ff */
[----:B------:R-:W-:-:S07]  /*8330*/  IMAD R171, R171, R170, RZ ;  /* 0x000000aaabab7224 */ /* 0x000fce00078e02ff */
.L_x_311:
[----:B------:R-:W-:Y:S05]  /*8340*/  BSYNC B1 ;  /* 0x0000000000017941 */ /* 0x000fea0003800000 */
.L_x_310:
        /* <DEDUP_REMOVED lines=9> */
.L_x_313:
[----:B------:R-:W-:Y:S05]  /*83e0*/  BSYNC B1 ;  /* 0x0000000000017941 */ /* 0x000fea0003800000 */
.L_x_312:
        /* <DEDUP_REMOVED lines=10> */
.L_x_315:
[----:B------:R-:W-:Y:S05]  /*8490*/  BSYNC B1 ;  /* 0x0000000000017941 */ /* 0x000fea0003800000 */
.L_x_314:
[----:B------:R-:W-:Y:S01]  /*84a0*/  @!P3 IMAD R3, R70, R168, R171 ;  /* 0x000000a84603b224 */ /* 0x000fe200078e02ab */
[----:B------:R-:W-:Y:S01]  /*84b0*/  ISETP.LT.OR P1, PT, R0, 0x5a, !P1 ;  /* 0x0000005a0000780c */ /* 0x000fe20004f21670 */
[----:B------:R-:W-:Y:S03]  /*84c0*/  BSSY B1, `(.L_x_316) ;  /* 0x0000006000017945 */ /* 0x000fe60003800000 */
[----:B------:R2:W-:Y:S09]  /*84d0*/  @!P3 STG.E.U8 desc[UR36][R12.64+0x58], R3 ;  /* 0x000058030c00b986 */ /* 0x0005f2000c101124 */
[----:B------:R-:W-:Y:S05]  /*84e0*/  @P1 BRA `(.L_x_317) ;  /* 0x00000000000c1947 */ /* 0x000fea0003800000 */
[----:B-1----:R-:W5:Y:S02]  /*84f0*/  LDG.E.U8 R169, desc[UR36][R14.64+0x59] ;  /* 0x000059240ea97981 */ /* 0x002f64000c1e1100 */
[----:B-----5:R-:W-:-:S05]  /*8500*/  PRMT R171, R169, 0x8880, RZ ;  /* 0x00008880a9ab7816 */ /* 0x020fca00000000ff */
[----:B------:R-:W-:-:S07]  /*8510*/  IMAD R171, R171, R170, RZ ;  /* 0x000000aaabab7224 */ /* 0x000fce00078e02ff */
.L_x_317:
[----:B------:R-:W-:Y:S05]  /*8520*/  BSYNC B1 ;  /* 0x0000000000017941 */ /* 0x000fea0003800000 */
.L_x_316:
[----:B------:R-:W-:Y:S01]  /*8530*/  IMAD R71, R71, R168, R171 ;  /* 0x000000a847477224 */ /* 0x000fe200078e02ab */
[----:B------:R-:W-:Y:S06]  /*8540*/  @P1 BRA `(.L_x_318) ;  /* 0x0000002400f01947 */ /* 0x000fec0003800000 */
[----:B0-----:R-:W-:-:S04]  /*8550*/  IADD3 R4, P0, R8, UR41, RZ ;  /* 0x0000002908047c10 */ /* 0x001fc8000ff1e0ff */
[----:B------:R-:W-:-:S05]  /*8560*/  IADD3.X R5, R9, UR40, RZ, P0, !PT ;  /* 0x0000002809057c10 */ /* 0x000fca00087fe4ff */
[----:B------:R0:W-:Y:S01]  /*8570*/  STG.E.U8 desc[UR36][R4.64+0x59], R71 ;  /* 0x0000594704007986 */ /* 0x0001e2000c101124 */
[----:B------:R-:W-:Y:S05]  /*8580*/  BRA `(.L_x_318) ;  /* 0x0000002400e07947 */ /* 0x000fea0003800000 */
.L_x_29:
[C---:B------:R-:W-:Y:S01]  /*8590*/  ISETP.GE.AND P1, PT, R3.reuse, 0x1, PT ;  /* 0x000000010300780c */ /* 0x040fe20003f26270 */
[----:B------:R-:W-:Y:S01]  /*85a0*/  ULDC.64 UR4, c[0x0][0x5c0] ;  /* 0x0001700000047ab9 */ /* 0x000fe20000000a00 */
[----:B------:R-:W-:Y:S02]  /*85b0*/  ISETP.GE.AND P2, PT, R3, 0x9, PT ;  /* 0x000000090300780c */ /* 0x000fe40003f46270 */
[C---:B------:R-:W-:Y:S02]  /*85c0*/  ISETP.LT.OR P5, PT, R0.reuse, 0x1, !P1 ;  /* 0x000000010000780c */ /* 0x040fe40004fa1670 */
[C---:B------:R-:W-:Y:S02]  /*85d0*/  ISETP.LT.OR P0, PT, R0.reuse, 0x2, !P1 ;  /* 0x000000020000780c */ /* 0x040fe40004f01670 */
[----:B------:R-:W-:Y:S02]  /*85e0*/  ISETP.LT.OR P4, PT, R0, 0x1, !P2 ;  /* 0x000000010000780c */ /* 0x000fe40005781670 */
[----:B------:R-:W-:-:S04]  /*85f0*/  IADD3 R6, P3, R174, UR4, RZ ;  /* 0x00000004ae067c10 */ /* 0x000fc8000ff7e0ff */
[----:B------:R-:W-:Y:S02]  /*8600*/  IADD3.X R7, R178, UR5, RZ, P3, !PT ;  /* 0x00000005b2077c10 */ /* 0x000fe40009ffe4ff */
[----:B------:R-:W-:Y:S01]  /*8610*/  ISETP.LT.OR P3, PT, R0, 0x2, !P2 ;  /* 0x000000020000780c */ /* 0x000fe20005761670 */
[-C--:B------:R-:W-:Y:S02]  /*8620*/  @!P5 IMAD R13, R120, R168.reuse, RZ ;  /* 0x000000a8780dd224 */ /* 0x080fe400078e02ff */
[-C--:B------:R-:W-:Y:S02]  /*8630*/  @!P0 IMAD R121, R121, R168.reuse, RZ ;  /* 0x000000a879798224 */ /* 0x080fe400078e02ff */
[----:B------:R-:W-:Y:S01]  /*8640*/  @!P4 IMAD R15, R122, R168, RZ ;  /* 0x000000a87a0fc224 */ /* 0x000fe200078e02ff */
[----:B------:R-:W-:Y:S01]  /*8650*/  @!P5 STG.E.U8 desc[UR36][R6.64], R13 ;  /* 0x0000000d0600d986 */ /* 0x000fe2000c101124 */
[----:B------:R-:W-:-:S03]  /*8660*/  @!P4 IADD3 R8, P5, R6, UR41, RZ ;  /* 0x000000290608cc10 */ /* 0x000fc6000ffbe0ff */
[----:B------:R-:W-:Y:S01]  /*8670*/  @!P0 STG.E.U8 desc[UR36][R6.64+0x1], R121 ;  /* 0x0000017906008986 */ /* 0x000fe2000c101124 */
[----:B------:R-:W-:Y:S02]  /*8680*/  @!P4 IADD3.X R9, R7, UR40, RZ, P5, !PT ;  /* 0x000000280709cc10 */ /* 0x000fe4000affe4ff */
[----:B------:R-:W-:Y:S01]  /*8690*/  ISETP.LT.OR P0, PT, R0, 0x9, !P1 ;  /* 0x000000090000780c */ /* 0x000fe20004f01670 */
[----:B------:R-:W-:Y:S01]  /*86a0*/  @!P3 IMAD R123, R123, R168, RZ ;  /* 0x000000a87b7bb224 */ /* 0x000fe200078e02ff */
[----:B------:R-:W-:Y:S01]  /*86b0*/  @!P3 IADD3 R10, P5, R6, UR41, RZ ;  /* 0x00000029060abc10 */ /* 0x000fe2000ffbe0ff */
[----:B------:R0:W-:Y:S01]  /*86c0*/  @!P4 STG.E.U8 desc[UR36][R8.64], R15 ;  /* 0x0000000f0800c986 */ /* 0x0001e2000c101124 */
[C---:B------:R-:W-:Y:S02]  /*86d0*/  ISETP.LT.OR P4, PT, R0.reuse, 0xa, !P1 ;  /* 0x0000000a0000780c */ /* 0x040fe40004f81670 */
[----:B------:R-:W-:Y:S02]  /*86e0*/  @!P3 IADD3.X R11, R7, UR40, RZ, P5, !PT ;  /* 0x00000028070bbc10 */ /* 0x000fe4000affe4ff */
[----:B------:R-:W-:-:S03]  /*86f0*/  ISETP.LT.OR P5, PT, R0, 0x9, !P2 ;  /* 0x000000090000780c */ /* 0x000fc600057a1670 */
[----:B------:R-:W-:Y:S01]  /*8700*/  @!P3 STG.E.U8 desc[UR36][R10.64+0x1], R123 ;  /* 0x0000017b0a00b986 */ /* 0x000fe2000c101124 */
[----:B------:R-:W-:Y:S01]  /*8710*/  ISETP.LT.OR P3, PT, R0, 0xa, !P2 ;  /* 0x0000000a0000780c */ /* 0x000fe20005761670 */
[----:B------:R-:W-:-:S04]  /*8720*/  @!P0 IMAD R19, R124, R168, RZ ;  /* 0x000000a87c138224 */ /* 0x000fc800078e02ff */
[-C--:B------:R-:W-:Y:S01]  /*8730*/  @!P4 IMAD R125, R125, R168.reuse, RZ ;  /* 0x000000a87d7dc224 */ /* 0x080fe200078e02ff */
[----:B------:R3:W-:Y:S03]  /*8740*/  @!P0 STG.E.U8 desc[UR36][R6.64+0x8], R19 ;  /* 0x0000081306008986 */ /* 0x0007e6000c101124 */
[----:B------:R-:W-:Y:S01]  /*8750*/  @!P5 IADD3 R12, P0, R6, UR41, RZ ;  /* 0x00000029060cdc10 */ /* 0x000fe2000ff1e0ff */
[-C--:B0-----:R-:W-:Y:S01]  /*8760*/  @!P5 IMAD R15, R126, R168.reuse, RZ ;  /* 0x000000a87e0fd224 */ /* 0x081fe200078e02ff */
[----:B------:R-:W-:Y:S02]  /*8770*/  @!P4 STG.E.U8 desc[UR36][R6.64+0x9], R125 ;  /* 0x0000097d0600c986 */ /* 0x000fe4000c101124 */
[----:B------:R-:W-:Y:S01]  /*8780*/  @!P5 IADD3.X R13, R7, UR40, RZ, P0, !PT ;  /* 0x00000028070ddc10 */ /* 0x000fe200087fe4ff */
[----:B------:R-:W-:Y:S01]  /*8790*/  @!P3 IMAD R127, R127, R168, RZ ;  /* 0x000000a87f7fb224 */ /* 0x000fe200078e02ff */
[----:B------:R-:W-:-:S02]  /*87a0*/  ISETP.LT.OR P0, PT, R0, 0x11, !P1 ;  /* 0x000000110000780c */ /* 0x000fc40004f01670 */
[----:B------:R-:W-:Y:S01]  /*87b0*/  @!P3 IADD3 R8, P4, R6, UR41, RZ ;  /* 0x000000290608bc10 */ /* 0x000fe2000ff9e0ff */
[----:B------:R0:W-:Y:S01]  /*87c0*/  @!P5 STG.E.U8 desc[UR36][R12.64+0x8], R15 ;  /* 0x0000080f0c00d986 */ /* 0x0001e2000c101124 */
[C---:B------:R-:W-:Y:S02]  /*87d0*/  ISETP.LT.OR P5, PT, R0.reuse, 0x12, !P1 ;  /* 0x000000120000780c */ /* 0x040fe40004fa1670 */
[----:B------:R-:W-:Y:S02]  /*87e0*/  @!P3 IADD3.X R9, R7, UR40, RZ, P4, !PT ;  /* 0x000000280709bc10 */ /* 0x000fe4000a7fe4ff */
[----:B------:R-:W-:-:S03]  /*87f0*/  ISETP.LT.OR P4, PT, R0, 0x11, !P2 ;  /* 0x000000110000780c */ /* 0x000fc60005781670 */
[----:B------:R4:W-:Y:S01]  /*8800*/  @!P3 STG.E.U8 desc[UR36][R8.64+0x9], R127 ;  /* 0x0000097f0800b986 */ /* 0x0009e2000c101124 */
[----:B------:R-:W-:Y:S01]  /*8810*/  ISETP.LT.OR P3, PT, R0, 0x12, !P2 ;  /* 0x000000120000780c */ /* 0x000fe20005761670 */
[----:B---3--:R-:W-:-:S04]  /*8820*/  @!P0 IMAD R19, R128, R168, RZ ;  /* 0x000000a880138224 */ /* 0x008fc800078e02ff */
        /* <DEDUP_REMOVED lines=8> */
[----:B----4-:R-:W-:Y:S01]  /*88b0*/  @!P3 IADD3 R8, P5, R6, UR41, RZ ;  /* 0x000000290608bc10 */ /* 0x010fe2000ffbe0ff */
        /* <DEDUP_REMOVED lines=107> */
[----:B------:R-:W-:Y:S01]  /*8f70*/  @!P4 STG.E.U8 desc[UR36][R6.64+0x49], R157 ;  /* 0x0000499d0600c986 */ /* 0x000fe2000c101124 */
[----:B------:R-:W-:Y:S01]  /*8f80*/  ISETP.LT.OR P4, PT, R0, 0x51, !P1 ;  /* 0x000000510000780c */ /* 0x000fe20004f81670 */
[----:B------:R-:W-:Y:S01]  /*8f90*/  @!P3 IMAD R159, R159, R168, RZ ;  /* 0x000000a89f9fb224 */ /* 0x000fe200078e02ff */
[----:B------:R-:W-:Y:S02]  /*8fa0*/  @!P5 IADD3.X R13, R7, UR40, RZ, P0, !PT ;  /* 0x00000028070ddc10 */ /* 0x000fe400087fe4ff */
[----:B----4-:R-:W-:-:S03]  /*8fb0*/  @!P3 IADD3 R8, P0, R6, UR41, RZ ;  /* 0x000000290608bc10 */ /* 0x010fc6000ff1e0ff */
[----:B------:R0:W-:Y:S01]  /*8fc0*/  @!P5 STG.E.U8 desc[UR36][R12.64+0x48], R11 ;  /* 0x0000480b0c00d986 */ /* 0x0001e2000c101124 */
[C---:B------:R-:W-:Y:S02]  /*8fd0*/  ISETP.LT.OR P5, PT, R0.reuse, 0x52, !P1 ;  /* 0x000000520000780c */ /* 0x040fe40004fa1670 */
[----:B------:R-:W-:Y:S02]  /*8fe0*/  @!P3 IADD3.X R9, R7, UR40, RZ, P0, !PT ;  /* 0x000000280709bc10 */ /* 0x000fe400087fe4ff */
[----:B------:R-:W-:Y:S01]  /*8ff0*/  ISETP.LT.OR P0, PT, R0, 0x51, !P2 ;  /* 0x000000510000780c */ /* 0x000fe20005701670 */
[-C--:B------:R-:W-:Y:S02]  /*9000*/  @!P4 IMAD R15, R160, R168.reuse, RZ ;  /* 0x000000a8a00fc224 */ /* 0x080fe400078e02ff */
[----:B------:R4:W-:Y:S04]  /*9010*/  @!P3 STG.E.U8 desc[UR36][R8.64+0x49], R159 ;  /* 0x0000499f0800b986 */ /* 0x0009e8000c101124 */
[----:B------:R5:W-:Y:S01]  /*9020*/  @!P4 STG.E.U8 desc[UR36][R6.64+0x50], R15 ;  /* 0x0000500f0600c986 */ /* 0x000be2000c101124 */
[----:B------:R-:W-:Y:S01]  /*9030*/  ISETP.LT.OR P4, PT, R0, 0x52, !P2 ;  /* 0x000000520000780c */ /* 0x000fe20005781670 */
[----:B------:R-:W-:-:S04]  /*9040*/  @!P5 IMAD R161, R161, R168, RZ ;  /* 0x000000a8a1a1d224 */ /* 0x000fc800078e02ff */
[----:B------:R-:W-:Y:S01]  /*9050*/  @!P0 IADD3 R10, P3, R6, UR41, RZ ;  /* 0x00000029060a8c10 */ /* 0x000fe2000ff7e0ff */
[----:B------:R-:W-:Y:S01]  /*9060*/  @!P5 STG.E.U8 desc[UR36][R6.64+0x51], R161 ;  /* 0x000051a10600d986 */ /* 0x000fe2000c101124 */
[----:B------:R-:W-:Y:S01]  /*9070*/  ISETP.LT.OR P5, PT, R0, 0x59, !P1 ;  /* 0x000000590000780c */ /* 0x000fe20004fa1670 */
[-C--:B---3--:R-:W-:Y:S01]  /*9080*/  @!P0 IMAD R19, R162, R168.reuse, RZ ;  /* 0x000000a8a2138224 */ /* 0x088fe200078e02ff */
[----:B0-----:R-:W-:Y:S02]  /*9090*/  @!P0 IADD3.X R11, R7, UR40, RZ, P3, !PT ;  /* 0x00000028070b8c10 */ /* 0x001fe40009ffe4ff */
[C---:B------:R-:W-:Y:S02]  /*90a0*/  ISETP.LT.OR P3, PT, R0.reuse, 0x59, !P2 ;  /* 0x000000590000780c */ /* 0x040fe40005761670 */
[C---:B------:R-:W-:Y:S01]  /*90b0*/  ISETP.LT.OR P2, PT, R0.reuse, 0x5a, !P2 ;  /* 0x0000005a0000780c */ /* 0x040fe20005741670 */
[----:B------:R-:W-:Y:S01]  /*90c0*/  @!P0 STG.E.U8 desc[UR36][R10.64+0x50], R19 ;  /* 0x000050130a008986 */ /* 0x000fe2000c101124 */
[----:B------:R-:W-:Y:S01]  /*90d0*/  ISETP.LT.OR P1, PT, R0, 0x5a, !P1 ;  /* 0x0000005a0000780c */ /* 0x000fe20004f21670 */
[----:B------:R-:W-:Y:S01]  /*90e0*/  @!P4 IMAD R163, R163, R168, RZ ;  /* 0x000000a8a3a3c224 */ /* 0x000fe200078e02ff */
[----:B----4-:R-:W-:-:S03]  /*90f0*/  @!P4 IADD3 R8, P0, R6, UR41, RZ ;  /* 0x000000290608cc10 */ /* 0x010fc6000ff1e0ff */
[-C--:B------:R-:W-:Y:S01]  /*9100*/  @!P5 IMAD R21, R164, R168.reuse, RZ ;  /* 0x000000a8a415d224 */ /* 0x080fe200078e02ff */
[----:B------:R-:W-:Y:S02]  /*9110*/  @!P4 IADD3.X R9, R7, UR40, RZ, P0, !PT ;  /* 0x000000280709cc10 */ /* 0x000fe400087fe4ff */
[----:B------:R-:W-:Y:S01]  /*9120*/  ISETP.GE.AND P0, PT, R3, 0x81, PT ;  /* 0x000000810300780c */ /* 0x000fe20003f06270 */
[-C--:B------:R-:W-:Y:S02]  /*9130*/  @!P3 IMAD R121, R166, R168.reuse, RZ ;  /* 0x000000a8a679b224 */ /* 0x080fe400078e02ff */
[----:B------:R0:W-:Y:S01]  /*9140*/  @!P4 STG.E.U8 desc[UR36][R8.64+0x51], R163 ;  /* 0x000051a30800c986 */ /* 0x0001e2000c101124 */
[C---:B------:R-:W-:Y:S01]  /*9150*/  @!P3 IADD3 R12, P4, R6.reuse, UR41, RZ ;  /* 0x00000029060cbc10 */ /* 0x040fe2000ff9e0ff */
[-C--:B------:R-:W-:Y:S02]  /*9160*/  @!P1 IMAD R165, R165, R168.reuse, RZ ;  /* 0x000000a8a5a59224 */ /* 0x080fe400078e02ff */
[----:B------:R3:W-:Y:S01]  /*9170*/  @!P5 STG.E.U8 desc[UR36][R6.64+0x58], R21 ;  /* 0x000058150600d986 */ /* 0x0007e2000c101124 */
[----:B------:R-:W-:Y:S01]  /*9180*/  @!P2 IADD3 R14, P5, R6, UR41, RZ ;  /* 0x00000029060eac10 */ /* 0x000fe2000ffbe0ff */
[----:B------:R-:W-:Y:S01]  /*9190*/  @!P2 IMAD R167, R167, R168, RZ ;  /* 0x000000a8a7a7a224 */ /* 0x000fe200078e02ff */
[C---:B------:R-:W-:Y:S01]  /*91a0*/  @!P3 IADD3.X R13, R7.reuse, UR40, RZ, P4, !PT ;  /* 0x00000028070dbc10 */ /* 0x040fe2000a7fe4ff */
[----:B------:R-:W-:Y:S01]  /*91b0*/  @!P1 STG.E.U8 desc[UR36][R6.64+0x59], R165 ;  /* 0x000059a506009986 */ /* 0x000fe2000c101124 */
[----:B-----5:R-:W-:-:S02]  /*91c0*/  @!P2 IADD3.X R15, R7, UR40, RZ, P5, !PT ;  /* 0x00000028070fac10 */ /* 0x020fc4000affe4ff */
[----:B------:R-:W-:Y:S01]  /*91d0*/  ISETP.LT.OR P5, PT, R0, 0x1, !P0 ;  /* 0x000000010000780c */ /* 0x000fe200047a1670 */
[----:B------:R4:W-:Y:S01]  /*91e0*/  @!P3 STG.E.U8 desc[UR36][R12.64+0x58], R121 ;  /* 0x000058790c00b986 */ /* 0x0009e2000c101124 */
[----:B------:R-:W-:Y:S02]  /*91f0*/  ISETP.GE.AND P1, PT, R3, 0x89, PT ;  /* 0x000000890300780c */ /* 0x000fe40003f26270 */
[----:B0-----:R-:W-:Y:S01]  /*9200*/  SHF.L.U64.HI R9, R4, 0x7, R5 ;  /* 0x0000000704097819 */ /* 0x001fe20000010205 */
[----:B------:R-:W-:Y:S01]  /*9210*/  @!P2 STG.E.U8 desc[UR36][R14.64+0x59], R167 ;  /* 0x000059a70e00a986 */ /* 0x000fe2000c101124 */
[C---:B------:R-:W-:Y:S02]  /*9220*/  ISETP.LT.OR P2, PT, R0.reuse, 0x2, !P0 ;  /* 0x000000020000780c */ /* 0x040fe40004741670 */
[----:B------:R-:W-:Y:S02]  /*9230*/  ISETP.LT.OR P4, PT, R0, 0x1, !P1 ;  /* 0x000000010000780c */ /* 0x000fe40004f81670 */
[----:B------:R-:W-:-:S03]  /*9240*/  LEA R8, P3, R4, R6, 0x7 ;  /* 0x0000000604087211 */ /* 0x000fc600078638ff */
[----:B------:R-:W-:Y:S02]  /*9250*/  @!P5 IMAD R19, R72, R168, RZ ;  /* 0x000000a84813d224 */ /* 0x000fe400078e02ff */
[----:B------:R-:W-:Y:S01]  /*9260*/  IMAD.X R9, R9, 0x1, R7, P3 ;  /* 0x0000000109097824 */ /* 0x000fe200018e0607 */
[----:B------:R-:W-:-:S03]  /*9270*/  ISETP.LT.OR P3, PT, R0, 0x2, !P1 ;  /* 0x000000020000780c */ /* 0x000fc60004f61670 */
[-C--:B------:R-:W-:Y:S01]  /*9280*/  @!P2 IMAD R73, R73, R168.reuse, RZ ;  /* 0x000000a84949a224 */ /* 0x080fe200078e02ff */
[----:B------:R0:W-:Y:S01]  /*9290*/  @!P5 STG.E.U8 desc[UR36][R8.64], R19 ;  /* 0x000000130800d986 */ /* 0x0001e2000c101124 */
[----:B------:R-:W-:Y:S01]  /*92a0*/  @!P4 IADD3 R10, P5, R8, UR41, RZ ;  /* 0x00000029080acc10 */ /* 0x000fe2000ffbe0ff */
[-C--:B---3--:R-:W-:Y:S02]  /*92b0*/  @!P4 IMAD R21, R74, R168.reuse, RZ ;  /* 0x000000a84a15c224 */ /* 0x088fe400078e02ff */
[----:B------:R-:W-:Y:S01]  /*92c0*/  @!P2 STG.E.U8 desc[UR36][R8.64+0x1], R73 ;  /* 0x000001490800a986 */ /* 0x000fe2000c101124 */
[----:B------:R-:W-:Y:S02]  /*92d0*/  @!P4 IADD3.X R11, R9, UR40, RZ, P5, !PT ;  /* 0x00000028090bcc10 */ /* 0x000fe4000affe4ff */
[----:B------:R-:W-:Y:S02]  /*92e0*/  ISETP.LT.OR P2, PT, R0, 0x9, !P0 ;  /* 0x000000090000780c */ /* 0x000fe40004741670 */
[----:B----4-:R-:W-:Y:S01]  /*92f0*/  @!P3 IADD3 R12, P5, R8, UR41, RZ ;  /* 0x00000029080cbc10 */ /* 0x010fe2000ffbe0ff */
[----:B------:R3:W-:Y:S01]  /*9300*/  @!P4 STG.E.U8 desc[UR36][R10.64], R21 ;  /* 0x000000150a00c986 */ /* 0x0007e2000c101124 */
[----:B------:R-:W-:Y:S01]  /*9310*/  ISETP.LT.OR P4, PT, R0, 0x9, !P1 ;  /* 0x000000090000780c */ /* 0x000fe20004f81670 */
[----:B------:R-:W-:Y:S01]  /*9320*/  @!P3 IMAD R75, R75, R168, RZ ;  /* 0x000000a84b4bb224 */ /* 0x000fe200078e02ff */
[----:B------:R-:W-:-:S02]  /*9330*/  @!P3 IADD3.X R13, R9, UR40, RZ, P5, !PT ;  /* 0x00000028090dbc10 */ /* 0x000fc4000affe4ff */
[----:B------:R-:W-:-:S03]  /*9340*/  ISETP.LT.OR P5, PT, R0, 0xa, !P0 ;  /* 0x0000000a0000780c */ /* 0x000fc600047a1670 */
[----:B------:R-:W-:Y:S01]  /*9350*/  @!P3 STG.E.U8 desc[UR36][R12.64+0x1], R75 ;  /* 0x0000014b0c00b986 */ /* 0x000fe2000c101124 */
[----:B------:R-:W-:Y:S01]  /*9360*/  ISETP.LT.OR P3, PT, R0, 0xa, !P1 ;  /* 0x0000000a0000780c */ /* 0x000fe20004f61670 */
[----:B0-----:R-:W-:-:S04]  /*9370*/  @!P2 IMAD R19, R76, R168, RZ ;  /* 0x000000a84c13a224 */ /* 0x001fc800078e02ff */
[-C--:B---3--:R-:W-:Y:S01]  /*9380*/  @!P4 IMAD R21, R78, R168.reuse, RZ ;  /* 0x000000a84e15c224 */ /* 0x088fe200078e02ff */
[----:B------:R0:W-:Y:S01]  /*9390*/  @!P2 STG.E.U8 desc[UR36][R8.64+0x8], R19 ;  /* 0x000008130800a986 */ /* 0x0001e2000c101124 */
[----:B------:R-:W-:Y:S02]  /*93a0*/  @!P4 IADD3 R14, P2, R8, UR41, RZ ;  /* 0x00000029080ecc10 */ /* 0x000fe4000ff5e0ff */
[-C--:B------:R-:W-:Y:S02]  /*93b0*/  @!P5 IMAD R77, R77, R168.reuse, RZ ;  /* 0x000000a84d4dd224 */ /* 0x080fe400078e02ff */
[----:B------:R-:W-:Y:S02]  /*93c0*/  @!P4 IADD3.X R15, R9, UR40, RZ, P2, !PT ;  /* 0x00000028090fcc10 */ /* 0x000fe400097fe4ff */
[----:B------:R-:W-:Y:S01]  /*93d0*/  ISETP.LT.OR P2, PT, R0, 0x11, !P0 ;  /* 0x000000110000780c */ /* 0x000fe20004741670 */
[----:B------:R-:W-:Y:S01]  /*93e0*/  @!P5 STG.E.U8 desc[UR36][R8.64+0x9], R77 ;  /* 0x0000094d0800d986 */ /* 0x000fe2000c101124 */
[----:B------:R-:W-:Y:S01]  /*93f0*/  @!P3 IADD3 R10, P5, R8, UR41, RZ ;  /* 0x00000029080abc10 */ /* 0x000fe2000ffbe0ff */
[----:B------:R-:W-:-:S02]  /*9400*/  @!P3 IMAD R79, R79, R168, RZ ;  /* 0x000000a84f4fb224 */ /* 0x000fc400078e02ff */
[----:B------:R3:W-:Y:S01]  /*9410*/  @!P4 STG.E.U8 desc[UR36][R14.64+0x8], R21 ;  /* 0x000008150e00c986 */ /* 0x0007e2000c101124 */
[C---:B------:R-:W-:Y:S02]  /*9420*/  ISETP.LT.OR P4, PT, R0.reuse, 0x11, !P1 ;  /* 0x000000110000780c */ /* 0x040fe40004f81670 */
[----:B------:R-:W-:Y:S02]  /*9430*/  @!P3 IADD3.X R11, R9, UR40, RZ, P5, !PT ;  /* 0x00000028090bbc10 */ /* 0x000fe4000affe4ff */
[----:B------:R-:W-:-:S03]  /*9440*/  ISETP.LT.OR P5, PT, R0, 0x12, !P0 ;  /* 0x000000120000780c */ /* 0x000fc600047a1670 */
[----:B0-----:R-:W-:Y:S01]  /*9450*/  @!P2 IMAD R19, R80, R168, RZ ;  /* 0x000000a85013a224 */ /* 0x001fe200078e02ff */
[----:B------:R0:W-:Y:S01]  /*9460*/  @!P3 STG.E.U8 desc[UR36][R10.64+0x9], R79 ;  /* 0x0000094f0a00b986 */ /* 0x0001e2000c101124 */
[----:B------:R-:W-:-:S03]  /*9470*/  ISETP.LT.OR P3, PT, R0, 0x12, !P1 ;  /* 0x000000120000780c */ /* 0x000fc60004f61670 */
[----:B------:R4:W-:Y:S01]  /*9480*/  @!P2 STG.E.U8 desc[UR36][R8.64+0x10], R19 ;  /* 0x000010130800a986 */ /* 0x0009e2000c101124 */
[----:B------:R-:W-:Y:S01]  /*9490*/  @!P4 IADD3 R12, P2, R8, UR41, RZ ;  /* 0x00000029080ccc10 */ /* 0x000fe2000ff5e0ff */
[----:B---3--:R-:W-:-:S03]  /*94a0*/  @!P4 IMAD R21, R82, R168, RZ ;  /* 0x000000a85215c224 */ /* 0x008fc600078e02ff */
[-C--:B------:R-:W-:Y:S01]  /*94b0*/  @!P5 IMAD R81, R81, R168.reuse, RZ ;  /* 0x000000a85151d224 */ /* 0x080fe200078e02ff */
[----:B------:R-:W-:Y:S02]  /*94c0*/  @!P4 IADD3.X R13, R9, UR40, RZ, P2, !PT ;  /* 0x00000028090dcc10 */ /* 0x000fe400097fe4ff */
[----:B------:R-:W-:Y:S02]  /*94d0*/  ISETP.LT.OR P2, PT, R0, 0x19, !P0 ;  /* 0x000000190000780c */ /* 0x000fe40004741670 */
[----:B------:R-:W-:Y:S01]  /*94e0*/  @!P5 STG.E.U8 desc[UR36][R8.64+0x11], R81 ;  /* 0x000011510800d986 */ /* 0x000fe2000c101124 */
[----:B0-----:R-:W-:Y:S01]  /*94f0*/  @!P3 IADD3 R10, P5, R8, UR41, RZ ;  /* 0x00000029080abc10 */ /* 0x001fe2000ffbe0ff */
[----:B------:R-:W-:Y:S02]  /*9500*/  @!P3 IMAD R83, R83, R168, RZ ;  /* 0x000000a85353b224 */ /* 0x000fe400078e02ff */
[----:B------:R0:W-:Y:S01]  /*9510*/  @!P4 STG.E.U8 desc[UR36][R12.64+0x10], R21 ;  /* 0x000010150c00c986 */ /* 0x0001e2000c101124 */
[----:B------:R-:W-:-:S02]  /*9520*/  ISETP.LT.OR P4, PT, R0, 0x19, !P1 ;  /* 0x000000190000780c */ /* 0x000fc40004f81670 */
[----:B------:R-:W-:Y:S02]  /*9530*/  @!P3 IADD3.X R11, R9, UR40, RZ, P5, !PT ;  /* 0x00000028090bbc10 */ /* 0x000fe4000affe4ff */
[----:B------:R-:W-:Y:S02]  /*9540*/  ISETP.LT.OR P5, PT, R0, 0x1a, !P0 ;  /* 0x0000001a0000780c */ /* 0x000fe400047a1670 */
[----:B----4-:R-:W-:Y:S01]  /*9550*/  @!P2 IMAD R19, R84, R168, RZ ;  /* 0x000000a85413a224 */ /* 0x010fe200078e02ff */
[----:B------:R3:W-:Y:S01]  /*9560*/  @!P3 STG.E.U8 desc[UR36][R10.64+0x11], R83 ;  /* 0x000011530a00b986 */ /* 0x0007e2000c101124 */
[----:B------:R-:W-:-:S03]  /*9570*/  ISETP.LT.OR P3, PT, R0, 0x1a, !P1 ;  /* 0x0000001a0000780c */ /* 0x000fc60004f61670 */
[----:B------:R4:W-:Y:S02]  /*9580*/  @!P2 STG.E.U8 desc[UR36][R8.64+0x18], R19 ;  /* 0x000018130800a986 */ /* 0x0009e4000c101124 */
[----:B------:R-:W-:Y:S01]  /*9590*/  @!P4 IADD3 R14, P2, R8, UR41, RZ ;  /* 0x00000029080ecc10 */ /* 0x000fe2000ff5e0ff */
[----:B0-----:R-:W-:-:S03]  /*95a0*/  @!P4 IMAD R21, R86, R168, RZ ;  /* 0x000000a85615c224 */ /* 0x001fc600078e02ff */
[-C--:B------:R-:W-:Y:S01]  /*95b0*/  @!P5 IMAD R85, R85, R168.reuse, RZ ;  /* 0x000000a85555d224 */ /* 0x080fe200078e02ff */
[----:B------:R-:W-:Y:S02]  /*95c0*/  @!P4 IADD3.X R15, R9, UR40, RZ, P2, !PT ;  /* 0x00000028090fcc10 */ /* 0x000fe400097fe4ff */
[----:B------:R-:W-:Y:S01]  /*95d0*/  ISETP.LT.OR P2, PT, R0, 0x21, !P0 ;  /* 0x000000210000780c */ /* 0x000fe20004741670 */
[----:B------:R-:W-:Y:S01]  /*95e0*/  @!P3 IMAD R87, R87, R168, RZ ;  /* 0x000000a85757b224 */ /* 0x000fe200078e02ff */
[----:B------:R-:W-:Y:S01]  /*95f0*/  @!P5 STG.E.U8 desc[UR36][R8.64+0x19], R85 ;  /* 0x000019550800d986 */ /* 0x000fe2000c101124 */
[----:B---3--:R-:W-:-:S03]  /*9600*/  @!P3 IADD3 R10, P5, R8, UR41, RZ ;  /* 0x00000029080abc10 */ /* 0x008fc6000ffbe0ff */
[----:B------:R0:W-:Y:S01]  /*9610*/  @!P4 STG.E.U8 desc[UR36][R14.64+0x18], R21 ;  /* 0x000018150e00c986 */ /* 0x0001e2000c101124 */
[C---:B------:R-:W-:Y:S02]  /*9620*/  ISETP.LT.OR P4, PT, R0.reuse, 0x21, !P1 ;  /* 0x000000210000780c */ /* 0x040fe40004f81670 */
        /* <DEDUP_REMOVED lines=106> */
[C---:B------:R-:W-:Y:S01]  /*9cd0*/  ISETP.LT.OR P2, PT, R0.reuse, 0x59, !P0 ;  /* 0x000000590000780c */ /* 0x040fe20004741670 */
[----:B------:R-:W-:Y:S01]  /*9ce0*/  @!P3 IMAD R115, R115, R168, RZ ;  /* 0x000000a87373b224 */ /* 0x000fe200078e02ff */
[----:B------:R-:W-:Y:S01]  /*9cf0*/  @!P5 STG.E.U8 desc[UR36][R8.64+0x51], R113 ;  /* 0x000051710800d986 */ /* 0x000fe2000c101124 */
[----:B------:R-:W-:Y:S02]  /*9d00*/  ISETP.LT.OR P0, PT, R0, 0x5a, !P0 ;  /* 0x0000005a0000780c */ /* 0x000fe40004701670 */
[----:B---3--:R-:W-:Y:S01]  /*9d10*/  @!P3 IADD3 R10, P5, R8, UR41, RZ ;  /* 0x00000029080abc10 */ /* 0x008fe2000ffbe0ff */
[----:B------:R0:W-:Y:S01]  /*9d20*/  @!P4 STG.E.U8 desc[UR36][R12.64+0x50], R15 ;  /* 0x0000500f0c00c986 */ /* 0x0001e2000c101124 */
[----:B------:R-:W-:-:S02]  /*9d30*/  ISETP.LT.OR P4, PT, R0, 0x59, !P1 ;  /* 0x000000590000780c */ /* 0x000fc40004f81670 */
[----:B------:R-:W-:Y:S02]  /*9d40*/  ISETP.LT.OR P1, PT, R0, 0x5a, !P1 ;  /* 0x0000005a0000780c */ /* 0x000fe40004f21670 */
[----:B------:R-:W-:Y:S02]  /*9d50*/  @!P3 IADD3.X R11, R9, UR40, RZ, P5, !PT ;  /* 0x00000028090bbc10 */ /* 0x000fe4000affe4ff */
[-C--:B----4-:R-:W-:Y:S01]  /*9d60*/  @!P2 IMAD R19, R116, R168.reuse, RZ ;  /* 0x000000a87413a224 */ /* 0x090fe200078e02ff */
[----:B------:R-:W-:Y:S02]  /*9d70*/  ISETP.GE.AND P5, PT, R3, 0x101, PT ;  /* 0x000001010300780c */ /* 0x000fe40003fa6270 */
[----:B------:R3:W-:Y:S01]  /*9d80*/  @!P3 STG.E.U8 desc[UR36][R10.64+0x51], R115 ;  /* 0x000051730a00b986 */ /* 0x0007e2000c101124 */
[-C--:B------:R-:W-:Y:S01]  /*9d90*/  @!P0 IMAD R117, R117, R168.reuse, RZ ;  /* 0x000000a875758224 */ /* 0x080fe200078e02ff */
[----:B------:R-:W-:Y:S02]  /*9da0*/  ISETP.GE.AND P3, PT, R3, 0x109, PT ;  /* 0x000001090300780c */ /* 0x000fe40003f66270 */
[----:B------:R-:W-:Y:S01]  /*9db0*/  @!P2 STG.E.U8 desc[UR36][R8.64+0x58], R19 ;  /* 0x000058130800a986 */ /* 0x000fe2000c101124 */
[----:B0-----:R-:W-:Y:S01]  /*9dc0*/  @!P4 IADD3 R12, P2, R8, UR41, RZ ;  /* 0x00000029080ccc10 */ /* 0x001fe2000ff5e0ff */
[----:B------:R-:W-:-:S02]  /*9dd0*/  @!P4 IMAD R3, R118, R168, RZ ;  /* 0x000000a87603c224 */ /* 0x000fc400078e02ff */
[----:B------:R-:W-:Y:S01]  /*9de0*/  @!P0 STG.E.U8 desc[UR36][R8.64+0x59], R117 ;  /* 0x0000597508008986 */ /* 0x000fe2000c101124 */
[----:B------:R-:W-:Y:S01]  /*9df0*/  @!P1 IADD3 R14, P0, R8, UR41, RZ ;  /* 0x00000029080e9c10 */ /* 0x000fe2000ff1e0ff */
[----:B------:R-:W-:Y:S01]  /*9e00*/  @!P1 IMAD R119, R119, R168, RZ ;  /* 0x000000a877779224 */ /* 0x000fe200078e02ff */
[C---:B------:R-:W-:Y:S02]  /*9e10*/  @!P4 IADD3.X R13, R9.reuse, UR40, RZ, P2, !PT ;  /* 0x00000028090dcc10 */ /* 0x040fe400097fe4ff */
[C---:B------:R-:W-:Y:S02]  /*9e20*/  ISETP.LT.OR P2, PT, R0.reuse, 0x1, !P5 ;  /* 0x000000010000780c */ /* 0x040fe40006f41670 */
[----:B------:R-:W-:Y:S01]  /*9e30*/  @!P1 IADD3.X R15, R9, UR40, RZ, P0, !PT ;  /* 0x00000028090f9c10 */ /* 0x000fe200087fe4ff */
[----:B------:R0:W-:Y:S01]  /*9e40*/  @!P4 STG.E.U8 desc[UR36][R12.64+0x58], R3 ;  /* 0x000058030c00c986 */ /* 0x0001e2000c101124 */
[C---:B------:R-:W-:Y:S02]  /*9e50*/  ISETP.LT.OR P0, PT, R0.reuse, 0x1, !P3 ;  /* 0x000000010000780c */ /* 0x040fe40005f01670 */
[----:B------:R-:W-:Y:S01]  /*9e60*/  ISETP.LT.OR P4, PT, R0, 0x2, !P5 ;  /* 0x000000020000780c */ /* 0x000fe20006f81670 */
[----:B------:R-:W-:Y:S01]  /*9e70*/  @!P1 STG.E.U8 desc[UR36][R14.64+0x59], R119 ;  /* 0x000059770e009986 */ /* 0x000fe2000c101124 */
[----:B------:R-:W-:-:S04]  /*9e80*/  LEA R6, P1, R4, R6, 0x8 ;  /* 0x0000000604067211 */ /* 0x000fc800078240ff */
[----:B------:R-:W-:Y:S01]  /*9e90*/  LEA.HI.X R7, R4, R7, R5, 0x8, P1 ;  /* 0x0000000704077211 */ /* 0x000fe200008f4405 */
[----:B---3--:R-:W-:Y:S01]  /*9ea0*/  @!P2 IMAD R11, R24, R168, RZ ;  /* 0x000000a8180ba224 */ /* 0x008fe200078e02ff */
[----:B------:R-:W-:-:S03]  /*9eb0*/  ISETP.LT.OR P1, PT, R0, 0x2, !P3 ;  /* 0x000000020000780c */ /* 0x000fc60005f21670 */
[-C--:B0-----:R-:W-:Y:S01]  /*9ec0*/  @!P0 IMAD R3, R26, R168.reuse, RZ ;  /* 0x000000a81a038224 */ /* 0x081fe200078e02ff */
[----:B------:R-:W-:Y:S01]  /*9ed0*/  @!P2 STG.E.U8 desc[UR36][R6.64], R11 ;  /* 0x0000000b0600a986 */ /* 0x000fe2000c101124 */
[----:B------:R-:W-:Y:S01]  /*9ee0*/  @!P0 IADD3 R4, P2, R6, UR41, RZ ;  /* 0x0000002906048c10 */ /* 0x000fe2000ff5e0ff */
[----:B------:R-:W-:-:S03]  /*9ef0*/  @!P4 IMAD R25, R25, R168, RZ ;  /* 0x000000a81919c224 */ /* 0x000fc600078e02ff */
[----:B------:R-:W-:Y:S02]  /*9f00*/  @!P0 IADD3.X R5, R7, UR40, RZ, P2, !PT ;  /* 0x0000002807058c10 */ /* 0x000fe400097fe4ff */
[----:B------:R-:W-:Y:S01]  /*9f10*/  ISETP.LT.OR P2, PT, R0, 0x9, !P5 ;  /* 0x000000090000780c */ /* 0x000fe20006f41670 */
[----:B------:R-:W-:Y:S01]  /*9f20*/  @!P4 STG.E.U8 desc[UR36][R6.64+0x1], R25 ;  /* 0x000001190600c986 */ /* 0x000fe2000c101124 */
[----:B------:R-:W-:Y:S01]  /*9f30*/  @!P1 IADD3 R8, P4, R6, UR41, RZ ;  /* 0x0000002906089c10 */ /* 0x000fe2000ff9e0ff */
[----:B------:R-:W-:Y:S02]  /*9f40*/  @!P1 IMAD R27, R27, R168, RZ ;  /* 0x000000a81b1b9224 */ /* 0x000fe400078e02ff */
[----:B------:R0:W-:Y:S01]  /*9f50*/  @!P0 STG.E.U8 desc[UR36][R4.64], R3 ;  /* 0x0000000304008986 */ /* 0x0001e2000c101124 */
[----:B------:R-:W-:Y:S02]  /*9f60*/  ISETP.LT.OR P0, PT, R0, 0xa, !P5 ;  /* 0x0000000a0000780c */ /* 0x000fe40006f01670 */
[----:B------:R-:W-:-:S02]  /*9f70*/  @!P1 IADD3.X R9, R7, UR40, RZ, P4, !PT ;  /* 0x0000002807099c10 */ /* 0x000fc4000a7fe4ff */
[----:B------:R-:W-:-:S03]  /*9f80*/  ISETP.LT.OR P4, PT, R0, 0x9, !P3 ;  /* 0x000000090000780c */ /* 0x000fc60005f81670 */
[----:B------:R3:W-:Y:S01]  /*9f90*/  @!P1 STG.E.U8 desc[UR36][R8.64+0x1], R27 ;  /* 0x0000011b08009986 */ /* 0x0007e2000c101124 */
[-C--:B------:R-:W-:Y:S01]  /*9fa0*/  @!P2 IMAD R13, R28, R168.reuse, RZ ;  /* 0x000000a81c0da224 */ /* 0x080fe200078e02ff */
[----:B------:R-:W-:Y:S01]  /*9fb0*/  ISETP.LT.OR P1, PT, R0, 0xa, !P3 ;  /* 0x0000000a0000780c */ /* 0x000fe20005f21670 */
[----:B0-----:R-:W-:Y:S02]  /*9fc0*/  @!P2 IMAD.MOV.U32 R4, RZ, RZ, R6 ;  /* 0x000000ffff04a224 */ /* 0x001fe400078e0006 */
[----:B------:R-:W-:Y:S02]  /*9fd0*/  @!P2 IMAD.MOV.U32 R5, RZ, RZ, R7 ;  /* 0x000000ffff05a224 */ /* 0x000fe400078e0007 */
[----:B------:R-:W-:-:S03]  /*9fe0*/  @!P0 IMAD R29, R29, R168, RZ ;  /* 0x000000a81d1d8224 */ /* 0x000fc600078e02ff */
[----:B------:R-:W-:Y:S01]  /*9ff0*/  @!P4 IMAD R3, R30, R168, RZ ;  /* 0x000000a81e03c224 */ /* 0x000fe200078e02ff */
[----:B------:R0:W-:Y:S01]  /*a000*/  @!P2 STG.E.U8 desc[UR36][R4.64+0x8], R13 ;  /* 0x0000080d0400a986 */ /* 0x0001e2000c101124 */
[----:B------:R-:W-:-:S03]  /*a010*/  @!P4 IADD3 R10, P2, R6, UR41, RZ ;  /* 0x00000029060acc10 */ /* 0x000fc6000ff5e0ff */
[----:B------:R-:W-:Y:S01]  /*a020*/  @!P1 IMAD R31, R31, R168, RZ ;  /* 0x000000a81f1f9224 */ /* 0x000fe200078e02ff */
[----:B------:R-:W-:Y:S02]  /*a030*/  @!P4 IADD3.X R11, R7, UR40, RZ, P2, !PT ;  /* 0x00000028070bcc10 */ /* 0x000fe400097fe4ff */
[----:B---3--:R-:W-:-:S04]  /*a040*/  @!P1 IADD3 R8, P2, R6, UR41, RZ ;  /* 0x0000002906089c10 */ /* 0x008fc8000ff5e0ff */
[----:B------:R-:W-:Y:S01]  /*a050*/  @!P1 IADD3.X R9, R7, UR40, RZ, P2, !PT ;  /* 0x0000002807099c10 */ /* 0x000fe200097fe4ff */
[----:B0-----:R-:W-:Y:S01]  /*a060*/  @!P0 IMAD.MOV.U32 R4, RZ, RZ, R6 ;  /* 0x000000ffff048224 */ /* 0x001fe200078e0006 */
[----:B------:R-:W-:Y:S01]  /*a070*/  ISETP.LT.OR P2, PT, R0, 0x11, !P3 ;  /* 0x000000110000780c */ /* 0x000fe20005f41670 */
[----:B------:R-:W-:-:S05]  /*a080*/  @!P0 IMAD.MOV.U32 R5, RZ, RZ, R7 ;  /* 0x000000ffff058224 */ /* 0x000fca00078e0007 */
[----:B------:R0:W-:Y:S01]  /*a090*/  @!P0 STG.E.U8 desc[UR36][R4.64+0x9], R29 ;  /* 0x0000091d04008986 */ /* 0x0001e2000c101124 */
[----:B------:R-:W-:-:S03]  /*a0a0*/  ISETP.LT.OR P0, PT, R0, 0x11, !P5 ;  /* 0x000000110000780c */ /* 0x000fc60006f01670 */
[----:B------:R3:W-:Y:S01]  /*a0b0*/  @!P4 STG.E.U8 desc[UR36][R10.64+0x8], R3 ;  /* 0x000008030a00c986 */ /* 0x0007e2000c101124 */
[----:B------:R-:W-:-:S03]  /*a0c0*/  ISETP.LT.OR P4, PT, R0, 0x12, !P5 ;  /* 0x000000120000780c */ /* 0x000fc60006f81670 */
[----:B------:R-:W-:Y:S01]  /*a0d0*/  @!P1 STG.E.U8 desc[UR36][R8.64+0x9], R31 ;  /* 0x0000091f08009986 */ /* 0x000fe2000c101124 */
[----:B------:R-:W-:-:S05]  /*a0e0*/  ISETP.LT.OR P1, PT, R0, 0x12, !P3 ;  /* 0x000000120000780c */ /* 0x000fca0005f21670 */
[-C--:B------:R-:W-:Y:S02]  /*a0f0*/  @!P0 IMAD R15, R32, R168.reuse, RZ ;  /* 0x000000a8200f8224 */ /* 0x080fe400078e02ff */
[----:B0-----:R-:W-:Y:S02]  /*a100*/  @!P0 IMAD.MOV.U32 R4, RZ, RZ, R6 ;  /* 0x000000ffff048224 */ /* 0x001fe400078e0006 */
[----:B------:R-:W-:Y:S02]  /*a110*/  @!P0 IMAD.MOV.U32 R5, RZ, RZ, R7 ;  /* 0x000000ffff058224 */ /* 0x000fe400078e0007 */
[-C--:B------:R-:W-:Y:S02]  /*a120*/  @!P4 IMAD R33, R33, R168.reuse, RZ ;  /* 0x000000a82121c224 */ /* 0x080fe400078e02ff */
[-C--:B---3--:R-:W-:Y:S01]  /*a130*/  @!P2 IMAD R3, R34, R168.reuse, RZ ;  /* 0x000000a82203a224 */ /* 0x088fe200078e02ff */
[----:B------:R0:W-:Y:S01]  /*a140*/  @!P0 STG.E.U8 desc[UR36][R4.64+0x10], R15 ;  /* 0x0000100f04008986 */ /* 0x0001e2000c101124 */
[----:B------:R-:W-:Y:S01]  /*a150*/  @!P2 IADD3 R12, P0, R6, UR41, RZ ;  /* 0x00000029060cac10 */ /* 0x000fe2000ff1e0ff */
[----:B------:R-:W-:-:S03]  /*a160*/  @!P1 IMAD R35, R35, R168, RZ ;  /* 0x000000a823239224 */ /* 0x000fc600078e02ff */
[----:B------:R-:W-:Y:S02]  /*a170*/  @!P2 IADD3.X R13, R7, UR40, RZ, P0, !PT ;  /* 0x00000028070dac10 */ /* 0x000fe400087fe4ff */
[----:B------:R-:W-:Y:S01]  /*a180*/  ISETP.LT.OR P0, PT, R0, 0x19, !P5 ;  /* 0x000000190000780c */ /* 0x000fe20006f01670 */
[----:B0-----:R-:W-:Y:S02]  /*a190*/  @!P4 IMAD.MOV.U32 R4, RZ, RZ, R6 ;  /* 0x000000ffff04c224 */ /* 0x001fe400078e0006 */
[----:B------:R-:W-:-:S05]  /*a1a0*/  @!P4 IMAD.MOV.U32 R5, RZ, RZ, R7 ;  /* 0x000000ffff05c224 */ /* 0x000fca00078e0007 */
[----:B------:R0:W-:Y:S01]  /*a1b0*/  @!P4 STG.E.U8 desc[UR36][R4.64+0x11], R33 ;  /* 0x000011210400c986 */ /* 0x0001e2000c101124 */
[----:B------:R-:W-:-:S04]  /*a1c0*/  @!P1 IADD3 R8, P4, R6, UR41, RZ ;  /* 0x0000002906089c10 */ /* 0x000fc8000ff9e0ff */
[----:B------:R-:W-:Y:S01]  /*a1d0*/  @!P0 IMAD R15, R36, R168, RZ ;  /* 0x000000a8240f8224 */ /* 0x000fe200078e02ff */
[----:B------:R3:W-:Y:S01]  /*a1e0*/  @!P2 STG.E.U8 desc[UR36][R12.64+0x10], R3 ;  /* 0x000010030c00a986 */ /* 0x0007e2000c101124 */
[----:B------:R-:W-:Y:S02]  /*a1f0*/  @!P1 IADD3.X R9, R7, UR40, RZ, P4, !PT ;  /* 0x0000002807099c10 */ /* 0x000fe4000a7fe4ff */
[C---:B------:R-:W-:Y:S02]  /*a200*/  ISETP.LT.OR P2, PT, R0.reuse, 0x1a, !P5 ;  /* 0x0000001a0000780c */ /* 0x040fe40006f41670 */
[C---:B------:R-:W-:Y:S01]  /*a210*/  ISETP.LT.OR P4, PT, R0.reuse, 0x19, !P3 ;  /* 0x000000190000780c */ /* 0x040fe20005f81670 */
[----:B------:R-:W-:Y:S01]  /*a220*/  @!P1 STG.E.U8 desc[UR36][R8.64+0x11], R35 ;  /* 0x0000112308009986 */ /* 0x000fe2000c101124 */
[----:B------:R-:W-:Y:S01]  /*a230*/  ISETP.LT.OR P1, PT, R0, 0x1a, !P3 ;  /* 0x0000001a0000780c */ /* 0x000fe20005f21670 */
[----:B0-----:R-:W-:Y:S02]  /*a240*/  @!P0 IMAD.MOV.U32 R4, RZ, RZ, R6 ;  /* 0x000000ffff048224 */ /* 0x001fe400078e0006 */
[----:B------:R-:W-:-:S05]  /*a250*/  @!P0 IMAD.MOV.U32 R5, RZ, RZ, R7 ;  /* 0x000000ffff058224 */ /* 0x000fca00078e0007 */
[----:B------:R0:W-:Y:S01]  /*a260*/  @!P0 STG.E.U8 desc[UR36][R4.64+0x18], R15 ;  /* 0x0000180f04008986 */ /* 0x0001e2000c101124 */
[-C--:B------:R-:W-:Y:S02]  /*a270*/  @!P2 IMAD R37, R37, R168.reuse, RZ ;  /* 0x000000a82525a224 */ /* 0x080fe400078e02ff */
[----:B------:R-:W-:Y:S01]  /*a280*/  @!P4 IADD3 R10, P0, R6, UR41, RZ ;  /* 0x00000029060acc10 */ /* 0x000fe2000ff1e0ff */
[-C--:B---3--:R-:W-:Y:S02]  /*a290*/  @!P4 IMAD R3, R38, R168.reuse, RZ ;  /* 0x000000a82603c224 */ /* 0x088fe400078e02ff */
[----:B------:R-:W-:Y:S01]  /*a2a0*/  @!P1 IMAD R39, R39, R168, RZ ;  /* 0x000000a827279224 */ /* 0x000fe200078e02ff */
[----:B------:R-:W-:Y:S02]  /*a2b0*/  @!P4 IADD3.X R11, R7, UR40, RZ, P0, !PT ;  /* 0x00000028070bcc10 */ /* 0x000fe400087fe4ff */
[----:B------:R-:W-:Y:S01]  /*a2c0*/  ISETP.LT.OR P0, PT, R0, 0x21, !P5 ;  /* 0x000000210000780c */ /* 0x000fe20006f01670 */
[----:B0-----:R-:W-:-:S02]  /*a2d0*/  @!P2 IMAD.MOV.U32 R4, RZ, RZ, R6 ;  /* 0x000000ffff04a224 */ /* 0x001fc400078e0006 */
        /* <DEDUP_REMOVED lines=93> */
[----:B------:R-:W-:Y:S01]  /*a8b0*/  @!P2 IADD3 R12, P0, R6, UR41, RZ ;  /* 0x00000029060cac10 */ /* 0x000fe2000ff1e0ff */
[-C--:B---3--:R-:W-:Y:S02]  /*a8c0*/  @!P2 IMAD R3, R58, R168.reuse, RZ ;  /* 0x000000a83a03a224 */ /* 0x088fe400078e02ff */
[-C--:B------:R-:W-:Y:S01]  /*a8d0*/  @!P4 IMAD R57, R57, R168.reuse, RZ ;  /* 0x000000a83939c224 */ /* 0x080fe200078e02ff */
[----:B------:R-:W-:Y:S01]  /*a8e0*/  @!P2 IADD3.X R13, R7, UR40, RZ, P0, !PT ;  /* 0x00000028070dac10 */ /* 0x000fe200087fe4ff */
[----:B------:R-:W-:Y:S01]  /*a8f0*/  @!P1 IMAD R59, R59, R168, RZ ;  /* 0x000000a83b3b9224 */ /* 0x000fe200078e02ff */
[----:B------:R-:W-:Y:S01]  /*a900*/  ISETP.LT.OR P0, PT, R0, 0x49, !P5 ;  /* 0x000000490000780c */ /* 0x000fe20006f01670 */
[----:B0-----:R-:W-:Y:S02]  /*a910*/  @!P4 IMAD.MOV.U32 R4, RZ, RZ, R6 ;  /* 0x000000ffff04c224 */ /* 0x001fe400078e0006 */
[----:B------:R-:W-:-:S05]  /*a920*/  @!P4 IMAD.MOV.U32 R5, RZ, RZ, R7 ;  /* 0x000000ffff05c224 */ /* 0x000fca00078e0007 */
[----:B------:R0:W-:Y:S01]  /*a930*/  @!P4 STG.E.U8 desc[UR36][R4.64+0x41], R57 ;  /* 0x000041390400c986 */ /* 0x0001e2000c101124 */
[----:B------:R-:W-:-:S04]  /*a940*/  @!P1 IADD3 R8, P4, R6, UR41, RZ ;  /* 0x0000002906089c10 */ /* 0x000fc8000ff9e0ff */
[----:B------:R-:W-:Y:S01]  /*a950*/  @!P0 IMAD R15, R60, R168, RZ ;  /* 0x000000a83c0f8224 */ /* 0x000fe200078e02ff */
[----:B------:R3:W-:Y:S01]  /*a960*/  @!P2 STG.E.U8 desc[UR36][R12.64+0x40], R3 ;  /* 0x000040030c00a986 */ /* 0x0007e2000c101124 */
[C---:B------:R-:W-:Y:S02]  /*a970*/  ISETP.LT.OR P2, PT, R0.reuse, 0x4a, !P5 ;  /* 0x0000004a0000780c */ /* 0x040fe40006f41670 */
[----:B------:R-:W-:Y:S02]  /*a980*/  @!P1 IADD3.X R9, R7, UR40, RZ, P4, !PT ;  /* 0x0000002807099c10 */ /* 0x000fe4000a7fe4ff */
[C---:B------:R-:W-:Y:S01]  /*a990*/  ISETP.LT.OR P4, PT, R0.reuse, 0x49, !P3 ;  /* 0x000000490000780c */ /* 0x040fe20005f81670 */
[----:B0-----:R-:W-:Y:S02]  /*a9a0*/  @!P0 IMAD.MOV.U32 R4, RZ, RZ, R6 ;  /* 0x000000ffff048224 */ /* 0x001fe400078e0006 */
[----:B------:R0:W-:Y:S01]  /*a9b0*/  @!P1 STG.E.U8 desc[UR36][R8.64+0x41], R59 ;  /* 0x0000413b08009986 */ /* 0x0001e2000c101124 */
[----:B------:R-:W-:Y:S01]  /*a9c0*/  @!P0 IMAD.MOV.U32 R5, RZ, RZ, R7 ;  /* 0x000000ffff058224 */ /* 0x000fe200078e0007 */
[----:B------:R-:W-:-:S04]  /*a9d0*/  ISETP.LT.OR P1, PT, R0, 0x4a, !P3 ;  /* 0x0000004a0000780c */ /* 0x000fc80005f21670 */
[-C--:B------:R-:W-:Y:S01]  /*a9e0*/  @!P2 IMAD R61, R61, R168.reuse, RZ ;  /* 0x000000a83d3da224 */ /* 0x080fe200078e02ff */
[----:B------:R4:W-:Y:S03]  /*a9f0*/  @!P0 STG.E.U8 desc[UR36][R4.64+0x48], R15 ;  /* 0x0000480f04008986 */ /* 0x0009e6000c101124 */
[----:B------:R-:W-:Y:S01]  /*aa00*/  @!P4 IADD3 R10, P0, R6, UR41, RZ ;  /* 0x00000029060acc10 */ /* 0x000fe2000ff1e0ff */
[----:B---3--:R-:W-:-:S03]  /*aa10*/  @!P4 IMAD R3, R62, R168, RZ ;  /* 0x000000a83e03c224 */ /* 0x008fc600078e02ff */
[----:B------:R-:W-:Y:S02]  /*aa20*/  @!P4 IADD3.X R11, R7, UR40, RZ, P0, !PT ;  /* 0x00000028070bcc10 */ /* 0x000fe400087fe4ff */
[----:B0-----:R-:W-:Y:S01]  /*aa30*/  @!P1 IADD3 R8, P0, R6, UR41, RZ ;  /* 0x0000002906089c10 */ /* 0x001fe2000ff1e0ff */
[----:B------:R-:W-:Y:S02]  /*aa40*/  @!P1 IMAD R63, R63, R168, RZ ;  /* 0x000000a83f3f9224 */ /* 0x000fe400078e02ff */
[----:B----4-:R-:W-:Y:S01]  /*aa50*/  @!P2 IMAD.MOV.U32 R4, RZ, RZ, R6 ;  /* 0x000000ffff04a224 */ /* 0x010fe200078e0006 */
[----:B------:R-:W-:Y:S01]  /*aa60*/  @!P1 IADD3.X R9, R7, UR40, RZ, P0, !PT ;  /* 0x0000002807099c10 */ /* 0x000fe200087fe4ff */
[----:B------:R-:W-:Y:S01]  /*aa70*/  @!P2 IMAD.MOV.U32 R5, RZ, RZ, R7 ;  /* 0x000000ffff05a224 */ /* 0x000fe200078e0007 */
[----:B------:R-:W-:-:S04]  /*aa80*/  ISETP.LT.OR P0, PT, R0, 0x52, !P5 ;  /* 0x000000520000780c */ /* 0x000fc80006f01670 */
[----:B------:R0:W-:Y:S01]  /*aa90*/  @!P2 STG.E.U8 desc[UR36][R4.64+0x49], R61 ;  /* 0x0000493d0400a986 */ /* 0x0001e2000c101124 */
[----:B------:R-:W-:-:S03]  /*aaa0*/  ISETP.LT.OR P2, PT, R0, 0x51, !P5 ;  /* 0x000000510000780c */ /* 0x000fc60006f41670 */
[----:B------:R3:W-:Y:S01]  /*aab0*/  @!P4 STG.E.U8 desc[UR36][R10.64+0x48], R3 ;  /* 0x000048030a00c986 */ /* 0x0007e2000c101124 */
[----:B------:R-:W-:-:S03]  /*aac0*/  ISETP.LT.OR P4, PT, R0, 0x51, !P3 ;  /* 0x000000510000780c */ /* 0x000fc60005f81670 */
[----:B------:R-:W-:Y:S01]  /*aad0*/  @!P1 STG.E.U8 desc[UR36][R8.64+0x49], R63 ;  /* 0x0000493f08009986 */ /* 0x000fe2000c101124 */
[----:B------:R-:W-:Y:S01]  /*aae0*/  ISETP.LT.OR P1, PT, R0, 0x52, !P3 ;  /* 0x000000520000780c */ /* 0x000fe20005f21670 */
[----:B------:R-:W-:-:S04]  /*aaf0*/  @!P0 IMAD R65, R65, R168, RZ ;  /* 0x000000a841418224 */ /* 0x000fc800078e02ff */
[-C--:B------:R-:W-:Y:S02]  /*ab00*/  @!P2 IMAD R15, R64, R168.reuse, RZ ;  /* 0x000000a8400fa224 */ /* 0x080fe400078e02ff */
[----:B0-----:R-:W-:Y:S02]  /*ab10*/  @!P2 IMAD.MOV.U32 R4, RZ, RZ, R6 ;  /* 0x000000ffff04a224 */ /* 0x001fe400078e0006 */
[----:B------:R-:W-:Y:S02]  /*ab20*/  @!P2 IMAD.MOV.U32 R5, RZ, RZ, R7 ;  /* 0x000000ffff05a224 */ /* 0x000fe400078e0007 */
[-C--:B---3--:R-:W-:Y:S02]  /*ab30*/  @!P4 IMAD R3, R66, R168.reuse, RZ ;  /* 0x000000a84203c224 */ /* 0x088fe400078e02ff */
[----:B------:R-:W-:Y:S01]  /*ab40*/  @!P1 IMAD R67, R67, R168, RZ ;  /* 0x000000a843439224 */ /* 0x000fe200078e02ff */
[----:B------:R0:W-:Y:S01]  /*ab50*/  @!P2 STG.E.U8 desc[UR36][R4.64+0x50], R15 ;  /* 0x0000500f0400a986 */ /* 0x0001e2000c101124 */
[----:B------:R-:W-:-:S04]  /*ab60*/  @!P4 IADD3 R12, P2, R6, UR41, RZ ;  /* 0x00000029060ccc10 */ /* 0x000fc8000ff5e0ff */
[----:B------:R-:W-:Y:S02]  /*ab70*/  @!P4 IADD3.X R13, R7, UR40, RZ, P2, !PT ;  /* 0x00000028070dcc10 */ /* 0x000fe400097fe4ff */
[C---:B------:R-:W-:Y:S02]  /*ab80*/  ISETP.LT.OR P2, PT, R0.reuse, 0x59, !P3 ;  /* 0x000000590000780c */ /* 0x040fe40005f41670 */
[----:B------:R-:W-:Y:S01]  /*ab90*/  ISETP.LT.OR P3, PT, R0, 0x5a, !P3 ;  /* 0x0000005a0000780c */ /* 0x000fe20005f61670 */
[----:B0-----:R-:W-:Y:S02]  /*aba0*/  @!P0 IMAD.MOV.U32 R4, RZ, RZ, R6 ;  /* 0x000000ffff048224 */ /* 0x001fe400078e0006 */
[----:B------:R-:W-:-:S05]  /*abb0*/  @!P0 IMAD.MOV.U32 R5, RZ, RZ, R7 ;  /* 0x000000ffff058224 */ /* 0x000fca00078e0007 */
[----:B------:R-:W-:Y:S01]  /*abc0*/  @!P0 STG.E.U8 desc[UR36][R4.64+0x51], R65 ;  /* 0x0000514104008986 */ /* 0x000fe2000c101124 */
[C---:B------:R-:W-:Y:S02]  /*abd0*/  ISETP.LT.OR P0, PT, R0.reuse, 0x59, !P5 ;  /* 0x000000590000780c */ /* 0x040fe40006f01670 */
[----:B------:R-:W-:Y:S01]  /*abe0*/  ISETP.LT.OR P5, PT, R0, 0x5a, !P5 ;  /* 0x0000005a0000780c */ /* 0x000fe20006fa1670 */
[----:B------:R0:W-:Y:S01]  /*abf0*/  @!P4 STG.E.U8 desc[UR36][R12.64+0x50], R3 ;  /* 0x000050030c00c986 */ /* 0x0001e2000c101124 */
[----:B------:R-:W-:Y:S01]  /*ac00*/  @!P1 IADD3 R8, P4, R6, UR41, RZ ;  /* 0x0000002906089c10 */ /* 0x000fe2000ff9e0ff */
[----:B------:R-:W-:-:S03]  /*ac10*/  @!P3 IMAD R71, R71, R168, RZ ;  /* 0x000000a84747b224 */ /* 0x000fc600078e02ff */
[----:B------:R-:W-:-:S05]  /*ac20*/  @!P1 IADD3.X R9, R7, UR40, RZ, P4, !PT ;  /* 0x0000002807099c10 */ /* 0x000fca000a7fe4ff */
[----:B------:R3:W-:Y:S01]  /*ac30*/  @!P1 STG.E.U8 desc[UR36][R8.64+0x51], R67 ;  /* 0x0000514308009986 */ /* 0x0007e2000c101124 */
[----:B------:R-:W-:Y:S01]  /*ac40*/  @!P2 IADD3 R10, P1, R6, UR41, RZ ;  /* 0x00000029060aac10 */ /* 0x000fe2000ff3e0ff */
[-C--:B------:R-:W-:Y:S01]  /*ac50*/  @!P0 IMAD R15, R68, R168.reuse, RZ ;  /* 0x000000a8440f8224 */ /* 0x080fe200078e02ff */
[----:B0-----:R-:W-:Y:S01]  /*ac60*/  @!P3 IADD3 R12, P4, R6, UR41, RZ ;  /* 0x00000029060cbc10 */ /* 0x001fe2000ff9e0ff */
[----:B------:R-:W-:Y:S01]  /*ac70*/  @!P0 IMAD.MOV.U32 R4, RZ, RZ, R6 ;  /* 0x000000ffff048224 */ /* 0x000fe200078e0006 */
[C---:B------:R-:W-:Y:S01]  /*ac80*/  @!P2 IADD3.X R11, R7.reuse, UR40, RZ, P1, !PT ;  /* 0x00000028070bac10 */ /* 0x040fe20008ffe4ff */
[----:B------:R-:W-:Y:S01]  /*ac90*/  @!P0 IMAD.MOV.U32 R5, RZ, RZ, R7 ;  /* 0x000000ffff058224 */ /* 0x000fe200078e0007 */
[----:B------:R-:W-:Y:S01]  /*aca0*/  @!P3 IADD3.X R13, R7, UR40, RZ, P4, !PT ;  /* 0x00000028070dbc10 */ /* 0x000fe2000a7fe4ff */
[-C--:B------:R-:W-:Y:S02]  /*acb0*/  @!P5 IMAD R69, R69, R168.reuse, RZ ;  /* 0x000000a84545d224 */ /* 0x080fe400078e02ff */
[----:B------:R-:W-:Y:S01]  /*acc0*/  @!P2 IMAD R3, R70, R168, RZ ;  /* 0x000000a84603a224 */ /* 0x000fe200078e02ff */
[----:B------:R3:W-:Y:S04]  /*acd0*/  @!P0 STG.E.U8 desc[UR36][R4.64+0x58], R15 ;  /* 0x0000580f04008986 */ /* 0x0007e8000c101124 */
[----:B------:R3:W-:Y:S04]  /*ace0*/  @!P5 STG.E.U8 desc[UR36][R6.64+0x59], R69 ;  /* 0x000059450600d986 */ /* 0x0007e8000c101124 */
[----:B------:R3:W-:Y:S04]  /*acf0*/  @!P2 STG.E.U8 desc[UR36][R10.64+0x58], R3 ;  /* 0x000058030a00a986 */ /* 0x0007e8000c101124 */
[----:B------:R3:W-:Y:S02]  /*ad00*/  @!P3 STG.E.U8 desc[UR36][R12.64+0x59], R71 ;  /* 0x000059470c00b986 */ /* 0x0007e4000c101124 */
.L_x_318:
[----:B------:R-:W-:Y:S05]  /*ad10*/  BSYNC B0 ;  /* 0x0000000000007941 */ /* 0x000fea0003800000 */
.L_x_28:
[----:B------:R-:W-:Y:S01]  /*ad20*/  ULDC UR4, c[0x0][0xc] ;  /* 0x0000030000047ab9 */ /* 0x000fe20000000800 */
[----:B------:R-:W-:Y:S01]  /*ad30*/  ULDC UR5, c[0x0][0x10] ;  /* 0x0000040000057ab9 */ /* 0x000fe20000000800 */
[----:B--23--:R-:W2:Y:S01]  /*ad40*/  LDC R3, c[0x0][0x14] ;  /* 0x00000500ff037b82 */ /* 0x00cea20000000800 */
[----:B------:R-:W-:Y:S01]  /*ad50*/  UIMAD.WIDE.U32 UR4, UR4, UR5, URZ ;  /* 0x00000005040472a5 */ /* 0x000fe2000f8e003f */
[----:B0-----:R-:W-:Y:S01]  /*ad60*/  IMAD.MOV.U32 R4, RZ, RZ, R17 ;  /* 0x000000ffff047224 */ /* 0x001fe200078e0011 */
[----:B------:R-:W-:Y:S01]  /*ad70*/  PRMT R0, RZ, 0x7610, R0 ;  /* 0x00007610ff007816 */ /* 0x000fe20000000000 */
[----:B------:R-:W-:Y:S02]  /*ad80*/  IMAD.MOV.U32 R5, RZ, RZ, R16 ;  /* 0x000000ffff057224 */ /* 0x000fe400078e0010 */
[----:B------:R-:W-:Y:S02]  /*ad90*/  IMAD.MOV.U32 R19, RZ, RZ, -0x1 ;  /* 0xffffffffff137424 */ /* 0x000fe400078e00ff */
[----:B------:R-:W-:-:S02]  /*ada0*/  IMAD.MOV.U32 R18, RZ, RZ, -0x1 ;  /* 0xffffffffff127424 */ /* 0x000fc400078e00ff */
[----:B--2---:R-:W-:-:S04]  /*adb0*/  IMAD.WIDE.U32 R4, R3, UR4, R4 ;  /* 0x0000000403047c25 */ /* 0x004fc8000f8e0004 */
[----:B------:R-:W-:Y:S01]  /*adc0*/  IMAD R3, R3, UR5, RZ ;  /* 0x0000000503037c24 */ /* 0x000fe2000f8e02ff */
[----:B------:R-:W-:Y:S01]  /*add0*/  ULDC.64 UR4, c[0x0][0x650] ;  /* 0x0001940000047ab9 */ /* 0x000fe20000000a00 */
[----:B------:R-:W-:Y:S01]  /*ade0*/  IMAD.MOV.U32 R17, RZ, RZ, R4 ;  /* 0x000000ffff117224 */ /* 0x000fe200078e0004 */
[----:B------:R-:W-:Y:S01]  /*adf0*/  ISETP.GE.U32.AND P0, PT, R4, UR4, PT ;  /* 0x0000000404007c0c */ /* 0x000fe2000bf06070 */
[----:B------:R-:W-:-:S05]  /*ae00*/  IMAD.IADD R16, R5, 0x1, R3 ;  /* 0x0000000105107824 */ /* 0x000fca00078e0203 */
[----:B------:R-:W-:-:S13]  /*ae10*/  ISETP.GE.U32.AND.EX P0, PT, R16, UR5, PT, P0 ;  /* 0x0000000510007c0c */ /* 0x000fda000bf06100 */
[----:B------:R-:W-:Y:S05]  /*ae20*/  @P0 BRA `(.L_x_319) ;  /* 0x0000000400700947 */ /* 0x000fea0003800000 */
[----:B------:R-:W0:Y:S01]  /*ae30*/  S2R R19, SR_CTAID.X ;  /* 0x0000000000137919 */ /* 0x000e220000002500 */
[----:B------:R-:W2:Y:S01]  /*ae40*/  LDC.64 R10, c[0x0][0x628] ;  /* 0x00018a00ff0a7b82 */ /* 0x000ea20000000a00 */
[----:B------:R-:W-:Y:S01]  /*ae50*/  ULDC UR4, c[0x0][0x150] ;  /* 0x0000540000047ab9 */ /* 0x000fe20000000800 */
[----:B----4-:R-:W-:Y:S01]  /*ae60*/  IMAD.MOV.U32 R8, RZ, RZ, R17 ;  /* 0x000000ffff087224 */ /* 0x010fe200078e0011 */
[----:B------:R-:W3:Y:S01]  /*ae70*/  S2R R21, SR_CTAID.Y ;  /* 0x0000000000157919 */ /* 0x000ee20000002600 */
[----:B------:R-:W-:-:S04]  /*ae80*/  IMAD.MOV.U32 R9, RZ, RZ, R16 ;  /* 0x000000ffff097224 */ /* 0x000fc800078e0010 */
[----:B------:R-:W4:Y:S08]  /*ae90*/  LDC R22, c[0x0][0x144] ;  /* 0x00005100ff167b82 */ /* 0x000f300000000800 */
[----:B------:R-:W1:Y:S08]  /*aea0*/  LDC R12, c[0x0][0x630] ;  /* 0x00018c00ff0c7b82 */ /* 0x000e700000000800 */
[----:B------:R-:W1:Y:S01]  /*aeb0*/  LDC.64 R14, c[0x0][0x620] ;  /* 0x00018800ff0e7b82 */ /* 0x000e620000000a00 */
[----:B--2---:R-:W-:-:S04]  /*aec0*/  ISETP.NE.U32.AND P0, PT, R10, RZ, PT ;  /* 0x000000ff0a00720c */ /* 0x004fc80003f05070 */
[----:B------:R-:W-:Y:S02]  /*aed0*/  ISETP.NE.AND.EX P0, PT, R11, RZ, PT, P0 ;  /* 0x000000ff0b00720c */ /* 0x000fe40003f05300 */
[----:B0-----:R-:W-:-:S05]  /*aee0*/  I2FP.F32.U32 R0, R19 ;  /* 0x0000001300007245 */ /* 0x001fca0000201000 */
[----:B------:R-:W-:-:S04]  /*aef0*/  FMUL R0, R0, UR4 ;  /* 0x0000000400007c20 */ /* 0x000fc80008400000 */
[----:B------:R0:W2:Y:S02]  /*af00*/  F2I.U32.TRUNC.NTZ R20, R0 ;  /* 0x0000000000147305 */ /* 0x0000a4000020f000 */
[----:B---34-:R-:W-:Y:S05]  /*af10*/  @!P0 BRA `(.L_x_320) ;  /* 0x0000000000288947 */ /* 0x018fea0003800000 */
[----:B0-----:R-:W0:Y:S02]  /*af20*/  LDC R0, c[0x0][0x634] ;  /* 0x00018d00ff007b82 */ /* 0x001e240000000800 */
        /* <DEDUP_REMOVED lines=9> */
.L_x_320:
[-CC-:B-1----:R-:W-:Y:S01]  /*afc0*/  SHF.R.U64 R18, R8, R12.reuse, R9.reuse ;  /* 0x0000000c08127219 */ /* 0x182fe20000001209 */
[----:B------:R-:W1:Y:S01]  /*afd0*/  LDC.64 R26, c[0x0][0x640] ;  /* 0x00019000ff1a7b82 */ /* 0x000e620000000a00 */
[----:B0-----:R-:W-:Y:S01]  /*afe0*/  SHF.R.U32.HI R0, RZ, R12, R9 ;  /* 0x0000000cff007219 */ /* 0x001fe20000011609 */
[----:B------:R-:W-:Y:S01]  /*aff0*/  IMAD.MOV.U32 R4, RZ, RZ, R17 ;  /* 0x000000ffff047224 */ /* 0x000fe200078e0011 */
[----:B------:R-:W-:Y:S01]  /*b000*/  IADD3 R3, P0, RZ, -R18, RZ ;  /* 0x80000012ff037210 */ /* 0x000fe20007f1e0ff */
[----:B--2---:R-:W-:Y:S01]  /*b010*/  IMAD.MOV R20, RZ, RZ, -R20 ;  /* 0x000000ffff147224 */ /* 0x004fe200078e0a14 */
[----:B------:R-:W-:Y:S01]  /*b020*/  ULDC UR4, c[0x0][0x154] ;  /* 0x0000550000047ab9 */ /* 0x000fe20000000800 */
[----:B------:R-:W-:Y:S02]  /*b030*/  IMAD.MOV.U32 R7, RZ, RZ, 0x1 ;  /* 0x00000001ff077424 */ /* 0x000fe400078e00ff */
[----:B------:R-:W0:Y:S01]  /*b040*/  LDC R6, c[0x0][0x618] ;  /* 0x00018600ff067b82 */ /* 0x000e220000000800 */
[----:B------:R-:W-:-:S02]  /*b050*/  IMAD.X R5, RZ, RZ, ~R0, P0 ;  /* 0x000000ffff057224 */ /* 0x000fc400000e0e00 */
[----:B------:R-:W-:Y:S02]  /*b060*/  IMAD R19, R22, R20, R19 ;  /* 0x0000001416137224 */ /* 0x000fe400078e0213 */
[-C--:B------:R-:W-:Y:S02]  /*b070*/  IMAD R0, R5, R14.reuse, RZ ;  /* 0x0000000e05007224 */ /* 0x080fe400078e02ff */
[----:B------:R-:W-:Y:S01]  /*b080*/  IMAD.MOV.U32 R5, RZ, RZ, R16 ;  /* 0x000000ffff057224 */ /* 0x000fe200078e0010 */
[----:B------:R-:W2:Y:S01]  /*b090*/  LDC R8, c[0x0][0x608] ;  /* 0x00018200ff087b82 */ /* 0x000ea20000000800 */
[----:B------:R-:W-:-:S04]  /*b0a0*/  IMAD.WIDE.U32 R4, R3, R14, R4 ;  /* 0x0000000e03047225 */ /* 0x000fc800078e0004 */
[----:B------:R-:W-:-:S03]  /*b0b0*/  IMAD R3, R3, R15, R0 ;  /* 0x0000000f03037224 */ /* 0x000fc600078e0200 */
[----:B------:R-:W3:Y:S01]  /*b0c0*/  LDC R24, c[0x0][0x658] ;  /* 0x00019600ff187b82 */ /* 0x000ee20000000800 */
[----:B------:R-:W-:Y:S01]  /*b0d0*/  I2FP.F32.U32 R0, R21 ;  /* 0x0000001500007245 */ /* 0x000fe20000201000 */
[----:B------:R-:W-:Y:S01]  /*b0e0*/  IMAD.IADD R3, R5, 0x1, R3 ;  /* 0x0000000105037824 */ /* 0x000fe200078e0203 */
[----:B-1----:R-:W-:Y:S01]  /*b0f0*/  ISETP.NE.U32.AND P0, PT, R26, RZ, PT ;  /* 0x000000ff1a00720c */ /* 0x002fe20003f05070 */
[----:B------:R-:W-:Y:S02]  /*b100*/  IMAD.MOV.U32 R5, RZ, RZ, -0x1 ;  /* 0xffffffffff057424 */ /* 0x000fe400078e00ff */
[----:B------:R-:W-:Y:S02]  /*b110*/  FMUL R0, R0, UR4 ;  /* 0x0000000400007c20 */ /* 0x000fe40008400000 */
[----:B------:R-:W1:Y:S01]  /*b120*/  LDC R20, c[0x0][0x148] ;  /* 0x00005200ff147b82 */ /* 0x000e620000000800 */
[----:B0-----:R-:W-:Y:S01]  /*b130*/  SHF.R.U64 R12, R4, R6, R3 ;  /* 0x00000006040c7219 */ /* 0x001fe20000001203 */
[----:B------:R0:W4:Y:S01]  /*b140*/  F2I.U32.TRUNC.NTZ R13, R0 ;  /* 0x00000000000d7305 */ /* 0x000122000020f000 */
[----:B------:R-:W-:-:S02]  /*b150*/  ISETP.NE.AND.EX P0, PT, R27, RZ, PT, P0 ;  /* 0x000000ff1b00720c */ /* 0x000fc40003f05300 */
[----:B------:R-:W-:-:S03]  /*b160*/  SHF.R.U32.HI R3, RZ, R6, R3 ;  /* 0x00000006ff037219 */ /* 0x000fc60000011603 */
[----:B------:R-:W0:Y:S01]  /*b170*/  LDC R15, c[0x0][0x600] ;  /* 0x00018000ff0f7b82 */ /* 0x000e220000000800 */
[-CC-:B--2---:R-:W-:Y:S02]  /*b180*/  SHF.R.U64 R10, R12, R8.reuse, R3.reuse ;  /* 0x000000080c0a7219 */ /* 0x184fe40000001203 */
[----:B------:R-:W-:-:S05]  /*b190*/  SHF.R.U32.HI R3, RZ, R8, R3 ;  /* 0x00000008ff037219 */ /* 0x000fca0000011603 */
[----:B------:R-:W2:Y:S01]  /*b1a0*/  LDC R22, c[0x0][0x648] ;  /* 0x00019200ff167b82 */ /* 0x000ea20000000800 */
[-C--:B---3--:R-:W-:Y:S02]  /*b1b0*/  SHF.L.U32 R4, R5, R24.reuse, RZ ;  /* 0x0000001805047219 */ /* 0x088fe400000006ff */
[-CC-:B------:R-:W-:Y:S02]  /*b1c0*/  SHF.R.U64 R14, R10, R24.reuse, R3.reuse ;  /* 0x000000180a0e7219 */ /* 0x180fe40000001203 */
[----:B------:R-:W-:Y:S02]  /*b1d0*/  SHF.R.U32.HI R5, RZ, R24, R3 ;  /* 0x00000018ff057219 */ /* 0x000fe40000011603 */
[----:B------:R-:W-:Y:S01]  /*b1e0*/  LOP3.LUT R25, RZ, R4, RZ, 0x33, !PT ;  /* 0x00000004ff197212 */ /* 0x000fe200078e33ff */
[----:B------:R-:W3:Y:S01]  /*b1f0*/  LDC R28, c[0x0][0x638] ;  /* 0x00018e00ff1c7b82 */ /* 0x000ee20000000800 */
[----:B------:R-:W-:Y:S01]  /*b200*/  SHF.L.U32 R24, R7, R24, RZ ;  /* 0x0000001807187219 */ /* 0x000fe200000006ff */
[----:B------:R-:W-:-:S06]  /*b210*/  IMAD.MOV.U32 R4, RZ, RZ, R14 ;  /* 0x000000ffff047224 */ /* 0x000fcc00078e000e */
[----:B------:R-:W0:Y:S01]  /*b220*/  LDC R29, c[0x0][0x610] ;  /* 0x00018400ff1d7b82 */ /* 0x000e220000000800 */
[----:B----4-:R-:W-:Y:S05]  /*b230*/  @!P0 BRA `(.L_x_321) ;  /* 0x0000000000288947 */ /* 0x010fea0003800000 */
[----:B------:R-:W4:Y:S02]  /*b240*/  LDC R3, c[0x0][0x64c] ;  /* 0x00019300ff037b82 */ /* 0x000f240000000800 */
[----:B----4-:R-:W-:-:S05]  /*b250*/  IADD3 R3, P0, R14, R3, RZ ;  /* 0x000000030e037210 */ /* 0x010fca0007f1e0ff */
        /* <DEDUP_REMOVED lines=8> */
.L_x_321:
[----:B------:R-:W4:Y:S01]  /*b2e0*/  LDC R3, c[0x0][0x65c] ;  /* 0x00019700ff037b82 */ /* 0x000f220000000800 */
[----:B0-2---:R-:W-:Y:S01]  /*b2f0*/  SHF.R.U64 R0, R4, R22, R5 ;  /* 0x0000001604007219 */ /* 0x005fe20000001205 */
[----:B------:R-:W-:Y:S01]  /*b300*/  VIADD R7, R15, 0xffffffff ;  /* 0xffffffff0f077836 */ /* 0x000fe20000000000 */
[----:B------:R-:W-:Y:S01]  /*b310*/  LOP3.LUT R5, R10, R25, RZ, 0xc0, !PT ;  /* 0x000000190a057212 */ /* 0x000fe200078ec0ff */
[----:B------:R-:W-:Y:S02]  /*b320*/  IMAD.MOV R13, RZ, RZ, -R13 ;  /* 0x000000ffff0d7224 */ /* 0x000fe400078e0a0d */
[----:B------:R-:W-:Y:S02]  /*b330*/  IMAD.MOV.U32 R4, RZ, RZ, 0x1 ;  /* 0x00000001ff047424 */ /* 0x000fe400078e00ff */
[----:B------:R-:W-:Y:S01]  /*b340*/  IMAD R22, R24, R0, R5 ;  /* 0x0000000018167224 */ /* 0x000fe200078e0205 */
[----:B------:R-:W-:Y:S02]  /*b350*/  LOP3.LUT R5, R12, R7, RZ, 0xc0, !PT ;  /* 0x000000070c057212 */ /* 0x000fe400078ec0ff */
[----:B----4-:R-:W-:Y:S01]  /*b360*/  ISETP.NE.AND P0, PT, R3, 0x1, PT ;  /* 0x000000010300780c */ /* 0x010fe20003f05270 */
[----:B------:R-:W-:-:S04]  /*b370*/  IMAD.MOV R3, RZ, RZ, -R0 ;  /* 0x000000ffff037224 */ /* 0x000fc800078e0a00 */
[----:B---3--:R-:W-:-:S04]  /*b380*/  IMAD R0, R3, R28, R14 ;  /* 0x0000001c03007224 */ /* 0x008fc800078e020e */
[----:B------:R-:W-:Y:S01]  /*b390*/  IMAD R3, R0, R15, R5 ;  /* 0x0000000f00037224 */ /* 0x000fe200078e0205 */
[----:B------:R-:W-:-:S03]  /*b3a0*/  PRMT R0, R4, 0x7610, R0 ;  /* 0x0000761004007816 */ /* 0x000fc60000000000 */
[----:B-1----:R-:W-:-:S04]  /*b3b0*/  @P0 IMAD R19, R20, R13, R21 ;  /* 0x0000000d14130224 */ /* 0x002fc800078e0215 */
[----:B------:R-:W-:-:S05]  /*b3c0*/  IMAD R22, R22, R29, R19 ;  /* 0x0000001d16167224 */ /* 0x000fca00078e0213 */
[----:B------:R-:W-:Y:S02]  /*b3d0*/  SEL R19, R3, R22, !P0 ;  /* 0x0000001603137207 */ /* 0x000fe40004000000 */
[----:B------:R-:W-:-:S07]  /*b3e0*/  SEL R22, R22, R3, !P0 ;  /* 0x0000000316167207 */ /* 0x000fce0004000000 */
.L_x_319:
[----:B------:R-:W-:-:S13]  /*b3f0*/  LOP3.LUT P0, RZ, R0, 0xff, RZ, 0xc0, !PT ;  /* 0x000000ff00ff7812 */ /* 0x000fda000780c0ff */
[----:B------:R-:W-:Y:S05]  /*b400*/  @P0 BRA `(.L_x_322) ;  /* 0xffffff5800f40947 */ /* 0x000fea000383ffff */
[----:B------:R-:W-:Y:S05]  /*b410*/  EXIT ;  /* 0x000000000000794d */ /* 0x000fea0003800000 */
.L_x_3:
[----:B0-----:R-:W-:Y:S01]  /*b420*/  ULDC.64 UR4, c[0x0][0x650] ;  /* 0x0001940000047ab9 */ /* 0x001fe20000000a00 */
        /* <DEDUP_REMOVED lines=25> */
.L_x_324:
[--C-:B------:R-:W-:Y:S01]  /*b5c0*/  SHF.R.U64 R12, R10, R14, R11.reuse ;  /* 0x0000000e0a0c7219 */ /* 0x100fe2000000120b */
[----:B------:R-:W0:Y:S01]  /*b5d0*/  LDC R20, c[0x0][0x618] ;  /* 0x00018600ff147b82 */ /* 0x000e220000000800 */
[----:B------:R-:W-:Y:S01]  /*b5e0*/  I2FP.F32.U32 R8, R4 ;  /* 0x0000000400087245 */ /* 0x000fe20000201000 */
[----:B------:R-:W-:Y:S01]  /*b5f0*/  ULDC UR4, c[0x0][0x150] ;  /* 0x0000540000047ab9 */ /* 0x000fe20000000800 */
[----:B------:R-:W-:Y:S01]  /*b600*/  SHF.R.U32.HI R5, RZ, R14, R11 ;  /* 0x0000000eff057219 */ /* 0x000fe2000001160b */
[----:B------:R-:W-:Y:S01]  /*b610*/  IMAD.MOV.U32 R6, RZ, RZ, R17 ;  /* 0x000000ffff067224 */ /* 0x000fe200078e0011 */
[----:B------:R-:W-:Y:S01]  /*b620*/  IADD3 R9, P0, RZ, -R12, RZ ;  /* 0x8000000cff097210 */ /* 0x000fe20007f1e0ff */
[----:B------:R-:W-:Y:S01]  /*b630*/  FMUL R11, R8, UR4 ;  /* 0x00000004080b7c20 */ /* 0x000fe20008400000 */
[----:B------:R-:W-:Y:S01]  /*b640*/  IMAD.MOV.U32 R7, RZ, RZ, R16 ;  /* 0x000000ffff077224 */ /* 0x000fe200078e0010 */
[----:B------:R-:W1:Y:S01]  /*b650*/  LDC.64 R24, c[0x0][0x640] ;  /* 0x00019000ff187b82 */ /* 0x000e620000000a00 */
[----:B------:R-:W-:Y:S01]  /*b660*/  ULDC UR4, c[0x0][0x154] ;  /* 0x0000550000047ab9 */ /* 0x000fe20000000800 */
[----:B------:R-:W-:-:S02]  /*b670*/  IMAD.X R5, RZ, RZ, ~R5, P0 ;  /* 0x000000ffff057224 */ /* 0x000fc400000e0e05 */
[----:B------:R-:W2:Y:S01]  /*b680*/  F2I.U32.TRUNC.NTZ R11, R11 ;  /* 0x0000000b000b7305 */ /* 0x000ea2000020f000 */
[----:B------:R-:W-:-:S03]  /*b690*/  IMAD.WIDE.U32 R6, R9, R18, R6 ;  /* 0x0000001209067225 */ /* 0x000fc600078e0006 */
[----:B------:R-:W3:Y:S01]  /*b6a0*/  LDC R13, c[0x0][0x144] ;  /* 0x00005100ff0d7b82 */ /* 0x000ee20000000800 */
[----:B------:R-:W-:-:S04]  /*b6b0*/  IMAD R8, R5, R18, RZ ;  /* 0x0000001205087224 */ /* 0x000fc800078e02ff */
[----:B------:R-:W-:Y:S02]  /*b6c0*/  IMAD R5, R9, R19, R8 ;  /* 0x0000001309057224 */ /* 0x000fe400078e0208 */
[----:B------:R-:W-:Y:S01]  /*b6d0*/  IMAD.MOV.U32 R8, RZ, RZ, -0x1 ;  /* 0xffffffffff087424 */ /* 0x000fe200078e00ff */
[----:B------:R-:W4:Y:S01]  /*b6e0*/  LDC R14, c[0x0][0x608] ;  /* 0x00018200ff0e7b82 */ /* 0x000f220000000800 */
[----:B------:R-:W-:Y:S01]  /*b6f0*/  IMAD.IADD R5, R7, 0x1, R5 ;  /* 0x0000000107057824 */ /* 0x000fe200078e0205 */
[----:B------:R-:W-:-:S04]  /*b700*/  I2FP.F32.U32 R7, R3 ;  /* 0x0000000300077245 */ /* 0x000fc80000201000 */
[-C--:B0-----:R-:W-:Y:S01]  /*b710*/  SHF.R.U64 R10, R6, R20.reuse, R5 ;  /* 0x00000014060a7219 */ /* 0x081fe20000001205 */
[----:B--2---:R-:W-:Y:S01]  /*b720*/  IMAD.MOV R6, RZ, RZ, -R11 ;  /* 0x000000ffff067224 */ /* 0x004fe200078e0a0b */
[----:B------:R-:W0:Y:S01]  /*b730*/  LDC R9, c[0x0][0x658] ;  /* 0x00019600ff097b82 */ /* 0x000e220000000800 */
[----:B-1----:R-:W-:Y:S01]  /*b740*/  ISETP.NE.U32.AND P0, PT, R24, RZ, PT ;  /* 0x000000ff1800720c */ /* 0x002fe20003f05070 */
[----:B------:R-:W-:Y:S01]  /*b750*/  FMUL R7, R7, UR4 ;  /* 0x0000000407077c20 */ /* 0x000fe20008400000 */
[----:B------:R-:W-:Y:S02]  /*b760*/  SHF.R.U32.HI R5, RZ, R20, R5 ;  /* 0x00000014ff057219 */ /* 0x000fe40000011605 */
[----:B------:R-:W-:-:S03]  /*b770*/  ISETP.NE.AND.EX P0, PT, R25, RZ, PT, P0 ;  /* 0x000000ff1900720c */ /* 0x000fc60003f05300 */
[----:B------:R-:W1:Y:S01]  /*b780*/  LDC R18, c[0x0][0x148] ;  /* 0x00005200ff127b82 */ /* 0x000e620000000800 */
[----:B---3--:R-:W-:Y:S02]  /*b790*/  IMAD R21, R13, R6, R4 ;  /* 0x000000060d157224 */ /* 0x008fe400078e0204 */
[----:B------:R-:W-:-:S05]  /*b7a0*/  IMAD.MOV.U32 R6, RZ, RZ, 0x1 ;  /* 0x00000001ff067424 */ /* 0x000fca00078e00ff */
[----:B------:R-:W2:Y:S01]  /*b7b0*/  LDC R19, c[0x0][0x600] ;  /* 0x00018000ff137b82 */ /* 0x000ea20000000800 */
[-CC-:B----4-:R-:W-:Y:S02]  /*b7c0*/  SHF.R.U64 R13, R10, R14.reuse, R5.reuse ;  /* 0x0000000e0a0d7219 */ /* 0x190fe40000001205 */
[----:B------:R-:W-:Y:S02]  /*b7d0*/  SHF.R.U32.HI R4, RZ, R14, R5 ;  /* 0x0000000eff047219 */ /* 0x000fe40000011605 */
[----:B------:R3:W4:Y:S03]  /*b7e0*/  F2I.U32.TRUNC.NTZ R14, R7 ;  /* 0x00000007000e7305 */ /* 0x000726000020f000 */
[----:B------:R-:W1:Y:S01]  /*b7f0*/  LDC R22, c[0x0][0x648] ;  /* 0x00019200ff167b82 */ /* 0x000e620000000800 */
[-C--:B0-----:R-:W-:Y:S02]  /*b800*/  SHF.R.U64 R15, R13, R9.reuse, R4 ;  /* 0x000000090d0f7219 */ /* 0x081fe40000001204 */
[----:B------:R-:W-:-:S02]  /*b810*/  SHF.L.U32 R8, R8, R9, RZ ;  /* 0x0000000908087219 */ /* 0x000fc400000006ff */
[-C--:B------:R-:W-:Y:S01]  /*b820*/  SHF.R.U32.HI R5, RZ, R9.reuse, R4 ;  /* 0x00000009ff057219 */ /* 0x080fe20000011604 */
[----:B------:R-:W-:Y:S01]  /*b830*/  IMAD.MOV.U32 R4, RZ, RZ, R15 ;  /* 0x000000ffff047224 */ /* 0x000fe200078e000f */
[----:B------:R-:W-:Y:S01]  /*b840*/  SHF.L.U32 R20, R6, R9, RZ ;  /* 0x0000000906147219 */ /* 0x000fe200000006ff */
[----:B------:R-:W0:Y:S01]  /*b850*/  LDC R26, c[0x0][0x638] ;  /* 0x00018e00ff1a7b82 */ /* 0x000e220000000800 */
[----:B------:R-:W-:-:S07]  /*b860*/  LOP3.LUT R28, RZ, R8, RZ, 0x33, !PT ;  /* 0x00000008ff1c7212 */ /* 0x000fce00078e33ff */
        /* <DEDUP_REMOVED lines=12> */
.L_x_325:
[----:B------:R-:W3:Y:S01]  /*b930*/  LDC R6, c[0x0][0x65c] ;  /* 0x00019700ff067b82 */ /* 0x000ee20000000800 */
[----:B-1----:R-:W-:Y:S01]  /*b940*/  SHF.R.U64 R5, R4, R22, R5 ;  /* 0x0000001604057219 */ /* 0x002fe20000001205 */
[----:B--2---:R-:W-:Y:S01]  /*b950*/  VIADD R7, R19, 0xffffffff ;  /* 0xffffffff13077836 */ /* 0x004fe20000000000 */
[----:B------:R-:W-:Y:S01]  /*b960*/  LOP3.LUT R4, R13, R28, RZ, 0xc0, !PT ;  /* 0x0000001c0d047212 */ /* 0x000fe200078ec0ff */
[----:B------:R-:W-:Y:S02]  /*b970*/  IMAD.MOV R14, RZ, RZ, -R14 ;  /* 0x000000ffff0e7224 */ /* 0x000fe400078e0a0e */
[----:B------:R-:W-:Y:S01]  /*b980*/  IMAD.MOV.U32 R8, RZ, RZ, R12 ;  /* 0x000000ffff087224 */ /* 0x000fe200078e000c */
[----:B------:R-:W-:Y:S01]  /*b990*/  LOP3.LUT R10, R10, R7, RZ, 0xc0, !PT ;  /* 0x000000070a0a7212 */ /* 0x000fe200078ec0ff */
[----:B------:R-:W-:Y:S01]  /*b9a0*/  IMAD R4, R20, R5, R4 ;  /* 0x0000000514047224 */ /* 0x000fe200078e0204 */
[----:B---3--:R-:W-:Y:S01]  /*b9b0*/  ISETP.NE.AND P0, PT, R6, 0x1, PT ;  /* 0x000000010600780c */ /* 0x008fe20003f05270 */
[----:B------:R-:W-:-:S12]  /*b9c0*/  IMAD.MOV R6, RZ, RZ, -R5 ;  /* 0x000000ffff067224 */ /* 0x000fd800078e0a05 */
[----:B------:R-:W-:Y:S02]  /*b9d0*/  @P0 IMAD R21, R18, R14, R3 ;  /* 0x0000000e12150224 */ /* 0x000fe400078e0203 */
[----:B0-----:R-:W-:Y:S02]  /*b9e0*/  IMAD R3, R6, R26, R15 ;  /* 0x0000001a06037224 */ /* 0x001fe400078e020f */
[----:B------:R-:W-:Y:S02]  /*b9f0*/  IMAD R7, R4, R27, R21 ;  /* 0x0000001b04077224 */ /* 0x000fe400078e0215 */
[----:B------:R-:W-:Y:S02]  /*ba00*/  IMAD R4, R3, R19, R10 ;  /* 0x0000001303047224 */ /* 0x000fe400078e020a */
[----:B------:R-:W-:-:S03]  /*ba10*/  IMAD.MOV.U32 R6, RZ, RZ, 0x1 ;  /* 0x00000001ff067424 */ /* 0x000fc600078e00ff */
[----:B------:R-:W-:Y:S02]  /*ba20*/  SEL R9, R4, R7, !P0 ;  /* 0x0000000704097207 */ /* 0x000fe40004000000 */
[----:B------:R-:W-:-:S07]  /*ba30*/  SEL R7, R7, R4, !P0 ;  /* 0x0000000407077207 */ /* 0x000fce0004000000 */
.L_x_323:
[----:B------:R-:W-:-:S08]  /*ba40*/  NOP ;  /* 0x0000000000007918 */ /* 0x000fd00000000000 */
[----:B------:R-:W0:-:S00]  /*ba50*/  USETMAXREG.DEALLOC.CTAPOOL 0x28 ;  /* 0x00000028000079c8 */ /* 0x000e0000080e0500 */
[----:B0-----:R-:W-:-:S13]  /*ba60*/  ISETP.NE.AND P0, PT, R0, RZ, PT ;  /* 0x000000ff0000720c */ /* 0x001fda0003f05270 */
[----:B------:R-:W-:Y:S05]  /*ba70*/  @P0 EXIT ;  /* 0x000000000000094d */ /* 0x000fea0003800000 */
[----:B------:R-:W-:Y:S01]  /*ba80*/  LOP3.LUT P0, RZ, R6, 0xff, RZ, 0xc0, !PT ;  /* 0x000000ff06ff7812 */ /* 0x000fe2000780c0ff */
[----:B------:R-:W-:Y:S02]  /*ba90*/  IMAD.MOV.U32 R0, RZ, RZ, 0x1 ;  /* 0x00000001ff007424 */ /* 0x000fe400078e00ff */
[----:B------:R-:W-:-:S10]  /*baa0*/  IMAD.MOV.U32 R12, RZ, RZ, RZ ;  /* 0x000000ffff0c7224 */ /* 0x000fd400078e00ff */
[----:B------:R-:W-:Y:S05]  /*bab0*/  @!P0 BRA `(.L_x_326) ;  /* 0x0000000c00448947 */ /* 0x000fea0003800000 */
[----:B------:R-:W0:Y:S01]  /*bac0*/  LDC R0, c[0x0][0x28c] ;  /* 0x0000a300ff007b82 */ /* 0x000e220000000800 */
[----:B------:R-:W-:Y:S01]  /*bad0*/  ULDC UR5, c[0x0][0x600] ;  /* 0x0001800000057ab9 */ /* 0x000fe20000000800 */
[----:B------:R-:W-:Y:S01]  /*bae0*/  ULDC UR4, c[0x0][0xc] ;  /* 0x0000030000047ab9 */ /* 0x000fe20000000800 */
[----:B------:R-:W-:Y:S01]  /*baf0*/  UIADD3 UR16, UR5, -0x1, URZ ;  /* 0xffffffff05107890 */ /* 0x000fe2000fffe03f */
[C---:B------:R-:W-:Y:S01]  /*bb00*/  LOP3.LUT P2, RZ, R23.reuse, 0x7f, RZ, 0xc0, !PT ;  /* 0x0000007f17ff7812 */ /* 0x040fe2000784c0ff */
[----:B------:R-:W-:Y:S01]  /*bb10*/  ULDC UR6, c[0x0][0x658] ;  /* 0x0001960000067ab9 */ /* 0x000fe20000000800 */
[----:B------:R-:W-:Y:S01]  /*bb20*/  ULDC UR5, c[0x0][0x10] ;  /* 0x0000040000057ab9 */ /* 0x000fe20000000800 */
[----:B------:R-:W-:Y:S01]  /*bb30*/  UMOV UR7, 0xffffffff ;  /* 0xffffffff00077882 */ /* 0x000fe20000000000 */
[----:B------:R-:W-:Y:S01]  /*bb40*/  UMOV UR8, 0x1 ;  /* 0x0000000100087882 */ /* 0x000fe20000000000 */
[----:B------:R-:W-:Y:S01]  /*bb50*/  UIMAD.WIDE.U32 UR4, UR4, UR5, URZ ;  /* 0x00000005040472a5 */ /* 0x000fe2000f8e003f */
[----:B------:R-:W-:Y:S01]  /*bb60*/  LOP3.LUT P0, RZ, R23, 0x1f, RZ, 0xc0, !PT ;  /* 0x0000001f17ff7812 */ /* 0x000fe2000780c0ff */
[----:B------:R-:W-:Y:S01]  /*bb70*/  USHF.L.U32 UR7, UR7, UR6, URZ ;  /* 0x0000000607077299 */ /* 0x000fe2000800063f */
[----:B------:R-:W-:Y:S01]  /*bb80*/  BSSY B0, `(.L_x_326) ;  /* 0x00000c4000007945 */ /* 0x000fe20003800000 */
[----:B------:R-:W-:Y:S01]  /*bb90*/  USHF.L.U32 UR18, UR8, UR6, URZ ;  /* 0x0000000608127299 */ /* 0x000fe2000800063f */
[----:B------:R-:W-:Y:S01]  /*bba0*/  IMAD.MOV.U32 R13, RZ, RZ, 0x1 ;  /* 0x00000001ff0d7424 */ /* 0x000fe200078e00ff */
[----:B------:R-:W-:Y:S01]  /*bbb0*/  LOP3.LUT R11, R2, 0x2, RZ, 0xfc, !PT ;  /* 0x00000002020b7812 */ /* 0x000fe200078efcff */
[----:B------:R-:W-:Y:S01]  /*bbc0*/  ULDC UR6, c[0x0][0x14] ;  /* 0x0000050000067ab9 */ /* 0x000fe20000000800 */
[----:B------:R-:W-:Y:S01]  /*bbd0*/  PLOP3.LUT P0, PT, P0, P2, PT, 0x8a, 0x0 ;  /* 0x000000000000781c */ /* 0x000fe20000705172 */
[----:B------:R-:W-:Y:S01]  /*bbe0*/  UIMAD.WIDE.U32 UR20, UR4, UR6, URZ ;  /* 0x00000006041472a5 */ /* 0x000fe2000f8e003f */
[----:B------:R-:W-:Y:S01]  /*bbf0*/  IMAD.MOV.U32 R12, RZ, RZ, RZ ;  /* 0x000000ffff0c7224 */ /* 0x000fe200078e00ff */
[----:B------:R-:W-:-:S02]  /*bc00*/  UIMAD UR13, UR5, UR6, URZ ;  /* 0x00000006050d72a4 */ /* 0x000fc4000f8e023f */
[----:B------:R-:W-:Y:S01]  /*bc10*/  ULOP3.LUT UR17, URZ, UR7, URZ, 0x33, !UPT ;  /* 0x000000073f117292 */ /* 0x000fe2000f8e333f */
[----:B0-----:R-:W-:Y:S01]  /*bc20*/  VIADD R0, R0, 0x3f ;  /* 0x0000003f00007836 */ /* 0x001fe20000000000 */
[----:B------:R-:W-:Y:S01]  /*bc30*/  UIADD3 UR13, UR21, UR13, URZ ;  /* 0x0000000d150d7290 */ /* 0x000fe2000fffe03f */
[----:B------:R-:W-:-:S03]  /*bc40*/  ULDC.64 UR22, c[0x0][0x198] ;  /* 0x0000660000167ab9 */ /* 0x000fc60000000a00 */
[----:B------:R-:W-:-:S04]  /*bc50*/  SHF.R.S32.HI R3, RZ, 0x1f, R0 ;  /* 0x0000001fff037819 */ /* 0x000fc80000011400 */
[----:B------:R-:W-:Y:S01]  /*bc60*/  LEA.HI R3, R3, R0, RZ, 0x6 ;  /* 0x0000000003037211 */ /* 0x000fe200078f30ff */
[----:B------:R-:W-:-:S03]  /*bc70*/  IMAD.MOV.U32 R0, RZ, RZ, 0x1 ;  /* 0x00000001ff007424 */ /* 0x000fc600078e00ff */
[----:B------:R-:W-:-:S05]  /*bc80*/  SHF.R.S32.HI R3, RZ, 0x6, R3 ;  /* 0x00000006ff037819 */ /* 0x000fca0000011403 */
[----:B------:R-:W-:-:S07]  /*bc90*/  VIADD R10, R3, 0x1 ;  /* 0x00000001030a7836 */ /* 0x000fce0000000000 */
.L_x_338:
[----:B------:R-:W-:-:S03]  /*bca0*/  UMOV UR4, 0xffffffff ;  /* 0xffffffff00047882 */ /* 0x000fc60000000000 */
[----:B------:R-:W-:Y:S05]  /*bcb0*/  BRA.DIV UR4, `(.L_x_327) ;  /* 0x0000001204187947 */ /* 0x000fea000b800000 */
[----:B------:R-:W-:-:S13]  /*bcc0*/  ELECT P6, URZ, PT ;  /* 0x00000000003f782f */ /* 0x000fda00038c0000 */
.L_x_352:
[----:B------:R-:W0:Y:S01]  /*bcd0*/  LDC R4, c[0x0][0x28c] ;  /* 0x0000a300ff047b82 */ /* 0x000e220000000800 */
[----:B------:R-:W-:Y:S01]  /*bce0*/  BSSY B1, `(.L_x_328) ;  /* 0x0000037000017945 */ /* 0x000fe20003800000 */
[----:B0-----:R-:W-:-:S13]  /*bcf0*/  ISETP.LT.OR P6, PT, R4, 0x1, !P6 ;  /* 0x000000010400780c */ /* 0x001fda00077c1670 */
[----:B------:R-:W-:Y:S05]  /*bd00*/  @P6 BRA `(.L_x_329) ;  /* 0x0000000000d06947 */ /* 0x000fea0003800000 */
[----:B------:R-:W-:Y:S02]  /*bd10*/  IMAD R15, R9, 0x60, RZ ;  /* 0x00000060090f7824 */ /* 0x000fe400078e02ff */
[----:B------:R-:W-:Y:S02]  /*bd20*/  IMAD R18, R7, 0x180, RZ ;  /* 0x0000018007127824 */ /* 0x000fe400078e02ff */
[----:B------:R-:W-:Y:S02]  /*bd30*/  IMAD.MOV.U32 R20, RZ, RZ, RZ ;  /* 0x000000ffff147224 */ /* 0x000fe400078e00ff */
[----:B------:R-:W-:Y:S02]  /*bd40*/  IMAD.MOV.U32 R4, RZ, RZ, R10 ;  /* 0x000000ffff047224 */ /* 0x000fe400078e000a */
[----:B------:R-:W-:Y:S02]  /*bd50*/  IMAD.MOV.U32 R5, RZ, RZ, R0 ;  /* 0x000000ffff057224 */ /* 0x000fe400078e0000 */
[----:B------:R-:W-:-:S07]  /*bd60*/  IMAD.MOV.U32 R6, RZ, RZ, R12 ;  /* 0x000000ffff067224 */ /* 0x000fce00078e000c */
.L_x_333:
[----:B------:R-:W0:Y:S01]  /*bd70*/  S2R R14, SR_CgaCtaId ;  /* 0x00000000000e7919 */ /* 0x000e220000008800 */
[----:B------:R-:W-:Y:S01]  /*bd80*/  MOV R7, 0x400 ;  /* 0x0000040000077802 */ /* 0x000fe20000000f00 */
[----:B------:R-:W1:Y:S03]  /*bd90*/  @!P2 LDC R9, c[0x0][0x500] ;  /* 0x00014000ff09ab82 */ /* 0x000e660000000800 */
[----:B0-----:R-:W-:Y:S02]  /*bda0*/  LEA R19, R14, R7, 0x18 ;  /* 0x000000070e137211 */ /* 0x001fe400078ec0ff */
[----:B------:R-:W-:-:S03]  /*bdb0*/  SHF.L.U32 R7, R5, 0x1f, RZ ;  /* 0x0000001f05077819 */ /* 0x000fc600000006ff */
[----:B------:R-:W-:-:S04]  /*bdc0*/  IMAD R14, R6, 0x8, R19 ;  /* 0x00000008060e7824 */ /* 0x000fc800078e0213 */
[----:B------:R-:W0:Y:S02]  /*bdd0*/  SYNCS.PHASECHK.TRANS64.TRYWAIT P1, [R14+URZ+0x38], R7 ;  /* 0x000038070e0075a7 */ /* 0x000e24000802017f */
[----:B01----:R-:W-:Y:S05]  /*bde0*/  @!P1 BRA `(.L_x_330) ;  /* 0x0000000c00ec9947 */ /* 0x003fea0003800000 */
.L_x_353:
[----:B0-----:R-:W-:Y:S01]  /*bdf0*/  PRMT R7, R11, 0x9910, RZ ;  /* 0x000099100b077816 */ /* 0x001fe200000000ff */
[----:B------:R0:W-:Y:S03]  /*be00*/  @!P2 SYNCS.ARRIVE.TRANS64 RZ, [R14+URZ], R9 ;  /* 0x000000090effa9a7 */ /* 0x0001e6000800003f */
[----:B------:R-:W-:-:S13]  /*be10*/  ISETP.NE.AND P1, PT, R7, 0x2, PT ;  /* 0x000000020700780c */ /* 0x000fda0003f25270 */
[----:B0-----:R-:W-:Y:S05]  /*be20*/  @P1 BRA `(.L_x_331) ;  /* 0x0000000000041947 */ /* 0x001fea0003800000 */
[----:B------:R-:W-:Y:S01]  /*be30*/  BPT.TRAP 0x1 ;  /* 0x000000040000795c */ /* 0x000fe20000300000 */
.L_x_331:
[----:B------:R-:W-:Y:S05]  /*be40*/  @P0 BRA `(.L_x_332) ;  /* 0x0000000000040947 */ /* 0x000fea0003800000 */
[----:B------:R-:W-:Y:S01]  /*be50*/  BPT.TRAP 0x1 ;  /* 0x000000040000795c */ /* 0x000fe20000300000 */
.L_x_332:
[--C-:B------:R-:W-:Y:S01]  /*be60*/  IMAD R7, R6, 0x6000, R19.reuse ;  /* 0x0000600006077824 */ /* 0x100fe200078e0213 */
[----:B------:R-:W-:Y:S01]  /*be70*/  R2UR UR9, R14 ;  /* 0x000000000e0972ca */ /* 0x000fe200000e0000 */
[----:B------:R-:W-:Y:S01]  /*be80*/  IMAD R19, R6, 0x1800, R19 ;  /* 0x0000180006137824 */ /* 0x000fe200078e0213 */
[----:B------:R-:W-:Y:S01]  /*be90*/  UIADD3 UR4, UP0, UR22, 0xf0, URZ ;  /* 0x000000f016047890 */ /* 0x000fe2000ff1e03f */
[----:B------:R-:W-:Y:S01]  /*bea0*/  VIADD R4, R4, 0xffffffff ;  /* 0xffffffff04047836 */ /* 0x000fe20000000000 */
[----:B------:R-:W-:Y:S01]  /*beb0*/  R2UR UR5, R7 ;  /* 0x00000000070572ca */ /* 0x000fe200000e0000 */
[----:B------:R-:W-:Y:S01]  /*bec0*/  UIADD3 UR24, UP1, UR22, 0x1f0, URZ ;  /* 0x000001f016187890 */ /* 0x000fe2000ff3e03f */
[----:B------:R-:W-:Y:S01]  /*bed0*/  R2UR UR8, R19 ;  /* 0x00000000130872ca */ /* 0x000fe200000e0000 */
[----:B------:R-:W-:Y:S01]  /*bee0*/  VIADD R6, R6, 0x1 ;  /* 0x0000000106067836 */ /* 0x000fe20000000000 */
[----:B------:R-:W-:Y:S01]  /*bef0*/  R2UR UR11, R18 ;  /* 0x00000000120b72ca */ /* 0x000fe200000e0000 */
[----:B------:R-:W-:Y:S01]  /*bf00*/  UIADD3.X UR25, URZ, UR23, URZ, UP1, !UPT ;  /* 0x000000173f197290 */ /* 0x000fe20008ffe43f */
[----:B------:R-:W-:Y:S01]  /*bf10*/  R2UR UR10, R20 ;  /* 0x00000000140a72ca */ /* 0x000fe200000e0000 */
[----:B------:R-:W-:Y:S01]  /*bf20*/  UMOV UR6, 0x0 ;  /* 0x0000000000067882 */ /* 0x000fe20000000000 */
[----:B------:R-:W-:Y:S01]  /*bf30*/  R2UR UR12, R8 ;  /* 0x00000000080c72ca */ /* 0x000fe200000e0000 */
[----:B------:R-:W-:Y:S01]  /*bf40*/  UMOV UR7, 0x10000000 ;  /* 0x1000000000077882 */ /* 0x000fe20000000000 */
[----:B------:R-:W-:Y:S01]  /*bf50*/  R2UR UR19, R15 ;  /* 0x000000000f1372ca */ /* 0x000fe200000e0000 */
[----:B------:R-:W-:Y:S01]  /*bf60*/  VIADD R20, R20, 0x40 ;  /* 0x0000004014147836 */ /* 0x000fe20000000000 */
[----:B------:R-:W-:Y:S01]  /*bf70*/  ISETP.GT.AND P3, PT, R4, 0x1, PT ;  /* 0x000000010400780c */ /* 0x000fe20003f64270 */
[----:B------:R-:W-:Y:S01]  /*bf80*/  UIADD3 UR14, UR5, 0x180, URZ ;  /* 0x00000180050e7890 */ /* 0x000fe2000fffe03f */
[----:B------:R-:W-:Y:S01]  /*bf90*/  ISETP.NE.AND P1, PT, R6, 0x7, PT ;  /* 0x000000070600780c */ /* 0x000fe20003f25270 */
[----:B------:R-:W-:-:S02]  /*bfa0*/  UIADD3.X UR5, URZ, UR23, URZ, UP0, !UPT ;  /* 0x000000173f057290 */ /* 0x000fc400087fe43f */
[----:B------:R-:W-:Y:S01]  /*bfb0*/  UIADD3 UR15, UR8, 0x2a180, URZ ;  /* 0x0002a180080f7890 */ /* 0x000fe2000fffe03f */
[----:B------:R-:W-:Y:S02]  /*bfc0*/  SEL R14, RZ, 0x1, P1 ;  /* 0x00000001ff0e7807 */ /* 0x000fe40000800000 */
[----:B------:R-:W-:Y:S01]  /*bfd0*/  UMOV UR8, UR14 ;  /* 0x0000000e00087c82 */ /* 0x000fe20008000000 */
[----:B------:R-:W-:Y:S02]  /*bfe0*/  SEL R6, R6, RZ, P1 ;  /* 0x000000ff06067207 */ /* 0x000fe40000800000 */
[----:B------:R-:W-:Y:S01]  /*bff0*/  LOP3.LUT R5, R5, R14, RZ, 0x3c, !PT ;  /* 0x0000000e05057212 */ /* 0x000fe200078e3cff */
[----:B------:R0:W-:Y:S02]  /*c000*/  UTMALDG.3D [UR8], [UR4], desc[UR6] ;  /* 0x00000608040075b4 */ /* 0x0001e40008011000 */
[----:B0-----:R-:W-:Y:S01]  /*c010*/  UMOV UR8, UR15 ;  /* 0x0000000f00087c82 */ /* 0x001fe20008000000 */
[----:B------:R-:W-:-:S02]  /*c020*/  UMOV UR11, UR19 ;  /* 0x00000013000b7c82 */ /* 0x000fc40008000000 */
[----:B------:R0:W-:Y:S02]  /*c030*/  UTMALDG.3D [UR8], [UR24], desc[UR6] ;  /* 0x00000608180075b4 */ /* 0x0001e40008011000 */
[----:B0-----:R-:W-:Y:S05]  /*c040*/  @P3 BRA `(.L_x_333) ;  /* 0xfffffffc00483947 */ /* 0x001fea000383ffff */
.L_x_329:
[----:B------:R-:W-:Y:S05]  /*c050*/  BSYNC B1 ;  /* 0x0000000000017941 */ /* 0x000fea0003800000 */
.L_x_328:
[----:B------:R-:W-:Y:S01]  /*c060*/  LOP3.LUT P4, RZ, R13, 0xff, RZ, 0xc0, !PT ;  /* 0x000000ff0dff7812 */ /* 0x000fe2000788c0ff */
[C---:B------:R-:W-:Y:S01]  /*c070*/  IMAD.IADD R12, R3.reuse, 0x1, R12 ;  /* 0x00000001030c7824 */ /* 0x040fe200078e020c */
[----:B------:R-:W-:Y:S01]  /*c080*/  ULDC.64 UR4, c[0x0][0x650] ;  /* 0x0001940000047ab9 */ /* 0x000fe20000000a00 */
[C---:B------:R-:W-:Y:S01]  /*c090*/  ISETP.GE.U32.AND P3, PT, R3.reuse, 0x7, PT ;  /* 0x000000070300780c */ /* 0x040fe20003f66070 */
[----:B------:R-:W-:Y:S01]  /*c0a0*/  BSSY B1, `(.L_x_334) ;  /* 0x000006f000017945 */ /* 0x000fe20003800000 */
[C---:B------:R-:W-:Y:S01]  /*c0b0*/  IMAD.WIDE.U32 R4, R12.reuse, 0x24924925, RZ ;  /* 0x249249250c047825 */ /* 0x040fe200078e00ff */
[C---:B------:R-:W-:Y:S02]  /*c0c0*/  ISETP.GT.U32.AND P1, PT, R12.reuse, 0x6, PT ;  /* 0x000000060c00780c */ /* 0x040fe40003f24070 */
[----:B------:R-:W-:Y:S01]  /*c0d0*/  PRMT R13, RZ, 0x7610, R13 ;  /* 0x00007610ff0d7816 */ /* 0x000fe2000000000d */
[----:B------:R-:W-:Y:S01]  /*c0e0*/  IMAD.IADD R4, R12, 0x1, -R5 ;  /* 0x000000010c047824 */ /* 0x000fe200078e0a05 */
[----:B------:R-:W-:Y:S01]  /*c0f0*/  ISETP.LT.U32.AND P1, PT, R3, 0x7, P1 ;  /* 0x000000070300780c */ /* 0x000fe20000f21070 */
[----:B------:R-:W-:-:S02]  /*c100*/  IMAD.MOV.U32 R9, RZ, RZ, -0x1 ;  /* 0xffffffffff097424 */ /* 0x000fc400078e00ff */
[----:B------:R-:W0:Y:S01]  /*c110*/  @P4 S2R R7, SR_CgaCtaId ;  /* 0x0000000000074919 */ /* 0x000e220000008800 */
[----:B------:R-:W-:Y:S01]  /*c120*/  @P4 MOV R6, 0x400 ;  /* 0x0000040000064802 */ /* 0x000fe20000000f00 */
[----:B------:R-:W-:Y:S01]  /*c130*/  IMAD.MOV.U32 R8, RZ, RZ, -0x1 ;  /* 0xffffffffff087424 */ /* 0x000fe200078e00ff */
[----:B------:R-:W-:-:S04]  /*c140*/  LEA.HI R4, R4, R5, RZ, 0x1f ;  /* 0x0000000504047211 */ /* 0x000fc800078ff8ff */
[--C-:B------:R-:W-:Y:S02]  /*c150*/  SHF.R.U32.HI R5, RZ, 0x2, R4.reuse ;  /* 0x00000002ff057819 */ /* 0x100fe40000011604 */
[----:B------:R-:W-:-:S03]  /*c160*/  PRMT R4, RZ, 0x7610, R4 ;  /* 0x00007610ff047816 */ /* 0x000fc60000000004 */
[----:B------:R-:W-:Y:S01]  /*c170*/  IMAD R12, R5, -0x7, R12 ;  /* 0xfffffff9050c7824 */ /* 0x000fe200078e020c */
[----:B0-----:R-:W-:Y:S02]  /*c180*/  @P4 LEA R6, R7, R6, 0x18 ;  /* 0x0000000607064211 */ /* 0x001fe400078ec0ff */
[----:B------:R-:W-:Y:S02]  /*c190*/  SEL R7, RZ, 0x1, !P1 ;  /* 0x00000001ff077807 */ /* 0x000fe40004800000 */
[----:B------:R-:W-:Y:S01]  /*c1a0*/  IADD3 R17, P1, R17, UR20, RZ ;  /* 0x0000001411117c10 */ /* 0x000fe2000ff3e0ff */
[----:B------:R0:W-:Y:S01]  /*c1b0*/  @P4 SYNCS.ARRIVE.TRANS64.A1T0 RZ, [R6+URZ+0x88], RZ ;  /* 0x000088ff06ff49a7 */ /* 0x0001e2000810003f */
[----:B------:R-:W-:Y:S01]  /*c1c0*/  LOP3.LUT R0, R0, R7, RZ, 0x3c, !PT ;  /* 0x0000000700007212 */ /* 0x000fe200078e3cff */
[----:B------:R-:W-:Y:S01]  /*c1d0*/  IMAD.MOV.U32 R7, RZ, RZ, -0x1 ;  /* 0xffffffffff077424 */ /* 0x000fe200078e00ff */
[----:B------:R-:W-:Y:S02]  /*c1e0*/  IADD3.X R16, R16, UR13, RZ, P1, !PT ;  /* 0x0000000d10107c10 */ /* 0x000fe40008ffe4ff */
[----:B------:R-:W-:-:S02]  /*c1f0*/  ISETP.GE.U32.AND P1, PT, R17, UR4, PT ;  /* 0x0000000411007c0c */ /* 0x000fc4000bf26070 */
[----:B------:R-:W-:Y:S02]  /*c200*/  @P3 LOP3.LUT R0, R0, 0x1, R5, 0x78, !PT ;  /* 0x0000000100003812 */ /* 0x000fe400078e7805 */
[----:B------:R-:W-:-:S13]  /*c210*/  ISETP.GE.U32.AND.EX P1, PT, R16, UR5, PT, P1 ;  /* 0x0000000510007c0c */ /* 0x000fda000bf26110 */
[----:B0-----:R-:W-:Y:S05]  /*c220*/  @P1 BRA `(.L_x_335) ;  /* 0x0000000400581947 */ /* 0x001fea0003800000 */
[----:B------:R-:W-:Y:S01]  /*c230*/  ULDC.64 UR4, c[0x0][0x628] ;  /* 0x00018a0000047ab9 */ /* 0x000fe20000000a00 */
[----:B------:R-:W0:Y:S01]  /*c240*/  S2R R15, SR_CTAID.X ;  /* 0x00000000000f7919 */ /* 0x000e220000002500 */
[----:B------:R-:W-:Y:S01]  /*c250*/  ISETP.NE.U32.AND P1, PT, RZ, UR4, PT ;  /* 0x00000004ff007c0c */ /* 0x000fe2000bf25070 */
[----:B------:R-:W-:Y:S01]  /*c260*/  ULDC UR7, c[0x0][0x630] ;  /* 0x00018c0000077ab9 */ /* 0x000fe20000000800 */
[----:B------:R-:W-:Y:S01]  /*c270*/  IMAD.MOV.U32 R4, RZ, RZ, R17 ;  /* 0x000000ffff047224 */ /* 0x000fe200078e0011 */
[----:B------:R-:W1:Y:S01]  /*c280*/  S2R R14, SR_CTAID.Y ;  /* 0x00000000000e7919 */ /* 0x000e620000002600 */
[----:B------:R-:W-:Y:S01]  /*c290*/  ISETP.NE.AND.EX P1, PT, RZ, UR5, PT, P1 ;  /* 0x00000005ff007c0c */ /* 0x000fe2000bf25310 */
[----:B------:R-:W-:-:S12]  /*c2a0*/  IMAD.MOV.U32 R5, RZ, RZ, R16 ;  /* 0x000000ffff057224 */ /* 0x000fd800078e0010 */
[----:B------:R-:W-:Y:S05]  /*c2b0*/  @!P1 BRA `(.L_x_336) ;  /* 0x0000000000289947 */ /* 0x000fea0003800000 */
[----:B------:R-:W-:Y:S02]  /*c2c0*/  ULDC UR6, c[0x0][0x634] ;  /* 0x00018d0000067ab9 */ /* 0x000fe40000000800 */
[----:B------:R-:W-:-:S05]  /*c2d0*/  IADD3 R9, P1, R17, UR6, RZ ;  /* 0x0000000611097c10 */ /* 0x000fca000ff3e0ff */
[----:B------:R-:W-:-:S04]  /*c2e0*/  IMAD.X R19, RZ, RZ, R16, P1 ;  /* 0x000000ffff137224 */ /* 0x000fc800008e0610 */
[----:B------:R-:W-:-:S04]  /*c2f0*/  IMAD.WIDE.U32 R6, R19, UR4, RZ ;  /* 0x0000000413067c25 */ /* 0x000fc8000f8e00ff */
[----:B------:R-:W-:-:S04]  /*c300*/  IMAD.WIDE.U32 R6, P1, R9, UR5, R6 ;  /* 0x0000000509067c25 */ /* 0x000fc8000f820006 */
[----:B------:R-:W-:-:S04]  /*c310*/  IMAD.WIDE.U32 R8, R9, UR4, RZ ;  /* 0x0000000409087c25 */ /* 0x000fc8000f8e00ff */
[----:B------:R-:W-:Y:S01]  /*c320*/  IMAD.X R5, RZ, RZ, RZ, P1 ;  /* 0x000000ffff057224 */ /* 0x000fe200008e06ff */
[----:B------:R-:W-:Y:S01]  /*c330*/  IADD3 RZ, P1, R9, R6, RZ ;  /* 0x0000000609ff7210 */ /* 0x000fe20007f3e0ff */
[----:B------:R-:W-:-:S04]  /*c340*/  IMAD.MOV.U32 R4, RZ, RZ, R7 ;  /* 0x000000ffff047224 */ /* 0x000fc800078e0007 */
[----:B------:R-:W-:-:S08]  /*c350*/  IMAD.WIDE.U32.X R4, R19, UR5, R4, P1 ;  /* 0x0000000513047c25 */ /* 0x000fd000088e0404 */
.L_x_336:
[--C-:B------:R-:W-:Y:S01]  /*c360*/  SHF.R.U64 R8, R4, UR7, R5.reuse ;  /* 0x0000000704087c19 */ /* 0x100fe20008001205 */
[----:B------:R-:W-:Y:S01]  /*c370*/  ULDC.64 UR4, c[0x0][0x620] ;  /* 0x0001880000047ab9 */ /* 0x000fe20000000a00 */
[----:B------:R-:W-:Y:S01]  /*c380*/  SHF.R.U32.HI R4, RZ, UR7, R5 ;  /* 0x00000007ff047c19 */ /* 0x000fe20008011605 */
[----:B------:R-:W-:Y:S01]  /*c390*/  IMAD.MOV.U32 R5, RZ, RZ, R16 ;  /* 0x000000ffff057224 */ /* 0x000fe200078e0010 */
[----:B------:R-:W-:Y:S01]  /*c3a0*/  IADD3 R7, P1, RZ, -R8, RZ ;  /* 0x80000008ff077210 */ /* 0x000fe20007f3e0ff */
[----:B------:R-:W2:Y:S01]  /*c3b0*/  LDC R22, c[0x0][0x144] ;  /* 0x00005100ff167b82 */ /* 0x000ea20000000800 */
[----:B0-----:R-:W-:Y:S01]  /*c3c0*/  I2FP.F32.U32 R9, R15 ;  /* 0x0000000f00097245 */ /* 0x001fe20000201000 */
[----:B------:R-:W-:Y:S01]  /*c3d0*/  ULDC.64 UR8, c[0x0][0x640] ;  /* 0x0001900000087ab9 */ /* 0x000fe20000000a00 */
[----:B------:R-:W-:Y:S01]  /*c3e0*/  ULDC UR6, c[0x0][0x608] ;  /* 0x0001820000067ab9 */ /* 0x000fe20000000800 */
[----:B------:R-:W-:Y:S01]  /*c3f0*/  IMAD.X R4, RZ, RZ, ~R4, P1 ;  /* 0x000000ffff047224 */ /* 0x000fe200008e0e04 */
[----:B------:R-:W-:-:S03]  /*c400*/  ISETP.NE.U32.AND P1, PT, RZ, UR8, PT ;  /* 0x00000008ff007c0c */ /* 0x000fc6000bf25070 */
[----:B------:R-:W-:Y:S01]  /*c410*/  IMAD R6, R4, UR4, RZ ;  /* 0x0000000404067c24 */ /* 0x000fe2000f8e02ff */
[----:B------:R-:W0:Y:S01]  /*c420*/  LDC R19, c[0x0][0x148] ;  /* 0x00005200ff137b82 */ /* 0x000e220000000800 */
[----:B------:R-:W-:Y:S01]  /*c430*/  IMAD.MOV.U32 R4, RZ, RZ, R17 ;  /* 0x000000ffff047224 */ /* 0x000fe200078e0011 */
[----:B------:R-:W-:-:S03]  /*c440*/  ISETP.NE.AND.EX P1, PT, RZ, UR9, PT, P1 ;  /* 0x00000009ff007c0c */ /* 0x000fc6000bf25310 */
[----:B------:R-:W-:Y:S01]  /*c450*/  IMAD.WIDE.U32 R4, R7, UR4, R4 ;  /* 0x0000000407047c25 */ /* 0x000fe2000f8e0004 */
[----:B------:R-:W-:-:S03]  /*c460*/  ULDC UR4, c[0x0][0x150] ;  /* 0x0000540000047ab9 */ /* 0x000fc60000000800 */
[----:B------:R-:W-:Y:S02]  /*c470*/  IMAD R7, R7, UR5, R6 ;  /* 0x0000000507077c24 */ /* 0x000fe4000f8e0206 */
[----:B------:R-:W-:Y:S01]  /*c480*/  FMUL R6, R9, UR4 ;  /* 0x0000000409067c20 */ /* 0x000fe20008400000 */
[----:B------:R-:W-:Y:S01]  /*c490*/  ULDC UR4, c[0x0][0x618] ;  /* 0x0001860000047ab9 */ /* 0x000fe20000000800 */
[----:B------:R-:W-:Y:S01]  /*c4a0*/  ULDC UR5, c[0x0][0x154] ;  /* 0x0000550000057ab9 */ /* 0x000fe20000000800 */
[----:B------:R-:W-:-:S03]  /*c4b0*/  IMAD.IADD R5, R5, 0x1, R7 ;  /* 0x0000000105057824 */ /* 0x000fc600078e0207 */
[----:B------:R-:W3:Y:S02]  /*c4c0*/  F2I.U32.TRUNC.NTZ R6, R6 ;  /* 0x0000000600067305 */ /* 0x000ee4000020f000 */
[----:B------:R-:W-:Y:S02]  /*c4d0*/  SHF.R.U64 R9, R4, UR4, R5 ;  /* 0x0000000404097c19 */ /* 0x000fe40008001205 */
[----:B-1----:R-:W-:-:S05]  /*c4e0*/  I2FP.F32.U32 R4, R14 ;  /* 0x0000000e00047245 */ /* 0x002fca0000201000 */
[----:B------:R-:W-:Y:S01]  /*c4f0*/  FMUL R21, R4, UR5 ;  /* 0x0000000504157c20 */ /* 0x000fe20008400000 */
[----:B------:R-:W-:Y:S01]  /*c500*/  SHF.R.U32.HI R4, RZ, UR4, R5 ;  /* 0x00000004ff047c19 */ /* 0x000fe20008011605 */
[----:B------:R-:W-:-:S03]  /*c510*/  ULDC UR4, c[0x0][0x658] ;  /* 0x0001960000047ab9 */ /* 0x000fc60000000800 */
[--C-:B------:R-:W-:Y:S01]  /*c520*/  SHF.R.U64 R20, R9, UR6, R4.reuse ;  /* 0x0000000609147c19 */ /* 0x100fe20008001204 */
[----:B------:R-:W1:Y:S01]  /*c530*/  F2I.U32.TRUNC.NTZ R21, R21 ;  /* 0x0000001500157305 */ /* 0x000e62000020f000 */
[----:B------:R-:W-:Y:S01]  /*c540*/  SHF.R.U32.HI R5, RZ, UR6, R4 ;  /* 0x00000006ff057c19 */ /* 0x000fe20008011604 */
[----:B---3--:R-:W-:-:S03]  /*c550*/  IMAD.MOV R6, RZ, RZ, -R6 ;  /* 0x000000ffff067224 */ /* 0x008fc600078e0a06 */
[----:B------:R-:W-:Y:S01]  /*c560*/  SHF.R.U64 R18, R20, UR4, R5 ;  /* 0x0000000414127c19 */ /* 0x000fe20008001205 */
[----:B--2---:R-:W-:Y:S01]  /*c570*/  IMAD R15, R22, R6, R15 ;  /* 0x00000006160f7224 */ /* 0x004fe200078e020f */
[----:B------:R-:W-:-:S03]  /*c580*/  SHF.R.U32.HI R23, RZ, UR4, R5 ;  /* 0x00000004ff177c19 */ /* 0x000fc60008011605 */
[----:B------:R-:W-:Y:S02]  /*c590*/  IMAD.MOV.U32 R4, RZ, RZ, R18 ;  /* 0x000000ffff047224 */ /* 0x000fe400078e0012 */
[----:B------:R-:W-:Y:S01]  /*c5a0*/  IMAD.MOV.U32 R5, RZ, RZ, R23 ;  /* 0x000000ffff057224 */ /* 0x000fe200078e0017 */
[----:B------:R-:W-:Y:S06]  /*c5b0*/  @!P1 BRA `(.L_x_337) ;  /* 0x0000000000289947 */ /* 0x000fec0003800000 */
[----:B------:R-:W-:Y:S02]  /*c5c0*/  ULDC UR4, c[0x0][0x64c] ;  /* 0x0001930000047ab9 */ /* 0x000fe40000000800 */
[----:B------:R-:W-:-:S05]  /*c5d0*/  IADD3 R5, P1, R18, UR4, RZ ;  /* 0x0000000412057c10 */ /* 0x000fca000ff3e0ff */
[----:B------:R-:W-:-:S04]  /*c5e0*/  IMAD.X R23, RZ, RZ, R23, P1 ;  /* 0x000000ffff177224 */ /* 0x000fc800008e0617 */
[----:B------:R-:W-:-:S04]  /*c5f0*/  IMAD.WIDE.U32 R6, R23, UR8, RZ ;  /* 0x0000000817067c25 */ /* 0x000fc8000f8e00ff */
[----:B------:R-:W-:-:S04]  /*c600*/  IMAD.WIDE.U32 R6, P1, R5, UR9, R6 ;  /* 0x0000000905067c25 */ /* 0x000fc8000f820006 */
[----:B------:R-:W-:-:S04]  /*c610*/  IMAD.WIDE.U32 R4, R5, UR8, RZ ;  /* 0x0000000805047c25 */ /* 0x000fc8000f8e00ff */
[----:B------:R-:W-:Y:S01]  /*c620*/  IMAD.MOV.U32 R4, RZ, RZ, R7 ;  /* 0x000000ffff047224 */ /* 0x000fe200078e0007 */
[----:B------:R-:W-:Y:S01]  /*c630*/  IADD3 RZ, P3, R5, R6, RZ ;  /* 0x0000000605ff7210 */ /* 0x000fe20007f7e0ff */
[----:B------:R-:W-:-:S04]  /*c640*/  IMAD.X R5, RZ, RZ, RZ, P1 ;  /* 0x000000ffff057224 */ /* 0x000fc800008e06ff */
[----:B------:R-:W-:-:S08]  /*c650*/  IMAD.WIDE.U32.X R4, R23, UR9, R4, P3 ;  /* 0x0000000917047c25 */ /* 0x000fd000098e0404 */
.L_x_337:
[----:B------:R-:W2:Y:S01]  /*c660*/  LDC R6, c[0x0][0x65c] ;  /* 0x00019700ff067b82 */ /* 0x000ea20000000800 */
[----:B------:R-:W-:Y:S01]  /*c670*/  ULDC UR4, c[0x0][0x648] ;  /* 0x0001920000047ab9 */ /* 0x000fe20000000800 */
[----:B------:R-:W-:Y:S01]  /*c680*/  LOP3.LUT R20, R20, UR17, RZ, 0xc0, !PT ;  /* 0x0000001114147c12 */ /* 0x000fe2000f8ec0ff */
[----:B-1----:R-:W-:Y:S01]  /*c690*/  IMAD.MOV R21, RZ, RZ, -R21 ;  /* 0x000000ffff157224 */ /* 0x002fe200078e0a15 */
[----:B------:R-:W-:Y:S01]  /*c6a0*/  SHF.R.U64 R5, R4, UR4, R5 ;  /* 0x0000000404057c19 */ /* 0x000fe20008001205 */
[----:B------:R-:W-:Y:S01]  /*c6b0*/  ULDC UR4, c[0x0][0x638] ;  /* 0x00018e0000047ab9 */ /* 0x000fe20000000800 */
[----:B------:R-:W-:Y:S01]  /*c6c0*/  LOP3.LUT R9, R9, UR16, RZ, 0xc0, !PT ;  /* 0x0000001009097c12 */ /* 0x000fe2000f8ec0ff */
[----:B------:R-:W-:Y:S01]  /*c6d0*/  ULDC UR5, c[0x0][0x610] ;  /* 0x0001840000057ab9 */ /* 0x000fe20000000800 */
[----:B------:R-:W-:Y:S02]  /*c6e0*/  IMAD.MOV.U32 R4, RZ, RZ, 0x1 ;  /* 0x00000001ff047424 */ /* 0x000fe400078e00ff */
[----:B------:R-:W-:-:S02]  /*c6f0*/  IMAD.MOV R7, RZ, RZ, -R5 ;  /* 0x000000ffff077224 */ /* 0x000fc400078e0a05 */
[----:B------:R-:W-:Y:S02]  /*c700*/  IMAD R20, R5, UR18, R20 ;  /* 0x0000001205147c24 */ /* 0x000fe4000f8e0214 */
[----:B------:R-:W-:Y:S01]  /*c710*/  IMAD R18, R7, UR4, R18 ;  /* 0x0000000407127c24 */ /* 0x000fe2000f8e0212 */
[----:B------:R-:W-:-:S03]  /*c720*/  ULDC UR4, c[0x0][0x600] ;  /* 0x0001800000047ab9 */ /* 0x000fc60000000800 */
[----:B------:R-:W-:Y:S01]  /*c730*/  IMAD R18, R18, UR4, R9 ;  /* 0x0000000412127c24 */ /* 0x000fe2000f8e0209 */
[----:B--2---:R-:W-:-:S13]  /*c740*/  ISETP.NE.AND P1, PT, R6, 0x1, PT ;  /* 0x000000010600780c */ /* 0x004fda0003f25270 */
[----:B0-----:R-:W-:-:S04]  /*c750*/  @P1 IMAD R15, R19, R21, R14 ;  /* 0x00000015130f1224 */ /* 0x001fc800078e020e */
[----:B------:R-:W-:-:S05]  /*c760*/  IMAD R15, R20, UR5, R15 ;  /* 0x00000005140f7c24 */ /* 0x000fca000f8e020f */
[----:B------:R-:W-:Y:S02]  /*c770*/  SEL R9, R18, R15, !P1 ;  /* 0x0000000f12097207 */ /* 0x000fe40004800000 */
[----:B------:R-:W-:-:S07]  /*c780*/  SEL R7, R15, R18, !P1 ;  /* 0x000000120f077207 */ /* 0x000fce0004800000 */
.L_x_335:
[----:B------:R-:W-:Y:S05]  /*c790*/  BSYNC B1 ;  /* 0x0000000000017941 */ /* 0x000fea0003800000 */
.L_x_334:
[----:B------:R-:W-:-:S13]  /*c7a0*/  LOP3.LUT P1, RZ, R4, 0xff, RZ, 0xc0, !PT ;  /* 0x000000ff04ff7812 */ /* 0x000fda000782c0ff */
[----:B------:R-:W-:Y:S05]  /*c7b0*/  @P1 BRA `(.L_x_338) ;  /* 0xfffffff400381947 */ /* 0x000fea000383ffff */
[----:B------:R-:W-:Y:S05]  /*c7c0*/  BSYNC B0 ;  /* 0x0000000000007941 */ /* 0x000fea0003800000 */
.L_x_326:
[----:B------:R-:W-:-:S03]  /*c7d0*/  UMOV UR4, 0xffffffff ;  /* 0xffffffff00047882 */ /* 0x000fc60000000000 */
[----:B------:R-:W-:Y:S05]  /*c7e0*/  BRA.DIV UR4, `(.L_x_339) ;  /* 0x0000000604807947 */ /* 0x000fea000b800000 */
[----:B------:R-:W-:-:S13]  /*c7f0*/  ELECT P6, URZ, PT ;  /* 0x00000000003f782f */ /* 0x000fda00038c0000 */
.L_x_356:
[----:B------:R-:W-:Y:S04]  /*c800*/  BSSY B0, `(.L_x_340) ;  /* 0x0000046000007945 */ /* 0x000fe80003800000 */
[----:B------:R-:W-:Y:S05]  /*c810*/  @!P6 BRA `(.L_x_341) ;  /* 0x000000040010e947 */ /* 0x000fea0003800000 */
[----:B------:R-:W-:-:S04]  /*c820*/  LOP3.LUT R2, R2, 0x2, RZ, 0xfc, !PT ;  /* 0x0000000202027812 */ /* 0x000fc800078efcff */
[----:B------:R-:W-:-:S13]  /*c830*/  ISETP.NE.AND P0, PT, R2, 0x3, PT ;  /* 0x000000030200780c */ /* 0x000fda0003f05270 */
[----:B------:R-:W-:Y:S05]  /*c840*/  @!P0 BRA `(.L_x_342) ;  /* 0x0000000000048947 */ /* 0x000fea0003800000 */
[----:B------:R-:W-:Y:S01]  /*c850*/  BPT.TRAP 0x1 ;  /* 0x000000040000795c */ /* 0x000fe20000300000 */
.L_x_342:
[----:B------:R-:W0:Y:S01]  /*c860*/  S2R R3, SR_CgaCtaId ;  /* 0x0000000000037919 */ /* 0x000e220000008800 */
[----:B------:R-:W-:-:S04]  /*c870*/  MOV R2, 0x400 ;  /* 0x0000040000027802 */ /* 0x000fc80000000f00 */
[----:B0-----:R-:W-:Y:S02]  /*c880*/  LEA R3, R3, R2, 0x18 ;  /* 0x0000000203037211 */ /* 0x001fe400078ec0ff */
[----:B------:R-:W-:-:S03]  /*c890*/  SHF.L.U32 R2, R0, 0x1f, RZ ;  /* 0x0000001f00027819 */ /* 0x000fc600000006ff */
[----:B------:R-:W-:-:S04]  /*c8a0*/  VIADD R3, R3, 0x38 ;  /* 0x0000003803037836 */ /* 0x000fc80000000000 */
[C---:B------:R-:W-:Y:S02]  /*c8b0*/  IMAD R7, R12.reuse, 0x8, R3 ;  /* 0x000000080c077824 */ /* 0x040fe400078e0203 */
[----:B------:R-:W-:Y:S02]  /*c8c0*/  VIADD R12, R12, 0x1 ;  /* 0x000000010c0c7836 */ /* 0x000fe40000000000 */
[----:B------:R-:W0:Y:S03]  /*c8d0*/  SYNCS.PHASECHK.TRANS64.TRYWAIT P0, [R7+URZ], R2 ;  /* 0x00000002070075a7 */ /* 0x000e26000800017f */
[----:B------:R-:W-:-:S04]  /*c8e0*/  ISETP.NE.AND P1, PT, R12, 0x7, PT ;  /* 0x000000070c00780c */ /* 0x000fc80003f25270 */
[----:B------:R-:W-:Y:S02]  /*c8f0*/  SEL R5, RZ, 0x1, P1 ;  /* 0x00000001ff057807 */ /* 0x000fe40000800000 */
[----:B------:R-:W-:Y:S02]  /*c900*/  SEL R12, R12, RZ, P1 ;  /* 0x000000ff0c0c7207 */ /* 0x000fe40000800000 */
[----:B------:R-:W-:-:S03]  /*c910*/  LOP3.LUT R5, R0, R5, RZ, 0x3c, !PT ;  /* 0x0000000500057212 */ /* 0x000fc600078e3cff */
[----:B------:R-:W-:Y:S01]  /*c920*/  IMAD R9, R12, 0x8, R3 ;  /* 0x000000080c097824 */ /* 0x000fe200078e0203 */
[----:B------:R-:W-:Y:S01]  /*c930*/  SHF.L.U32 R4, R5, 0x1f, RZ ;  /* 0x0000001f05047819 */ /* 0x000fe200000006ff */
[----:B0-----:R-:W-:Y:S06]  /*c940*/  @!P0 BRA `(.L_x_343) ;  /* 0x0000000400488947 */ /* 0x001fec0003800000 */
.L_x_357:
[----:B------:R-:W1:Y:S01]  /*c950*/  SYNCS.PHASECHK.TRANS64.TRYWAIT P0, [R9+URZ], R4 ;  /* 0x00000004090075a7 */ /* 0x000e62000800017f */
[----:B------:R-:W-:-:S05]  /*c960*/  VIADD R0, R12, 0x1 ;  /* 0x000000010c007836 */ /* 0x000fca0000000000 */
[----:B------:R-:W-:-:S04]  /*c970*/  ISETP.NE.AND P1, PT, R0, 0x7, PT ;  /* 0x000000070000780c */ /* 0x000fc80003f25270 */
[----:B0-----:R-:W-:Y:S02]  /*c980*/  SEL R2, RZ, 0x1, P1 ;  /* 0x00000001ff027807 */ /* 0x001fe40000800000 */
[----:B------:R-:W-:Y:S02]  /*c990*/  SEL R0, R0, RZ, P1 ;  /* 0x000000ff00007207 */ /* 0x000fe40000800000 */
[----:B------:R-:W-:-:S03]  /*c9a0*/  LOP3.LUT R7, R5, R2, RZ, 0x3c, !PT ;  /* 0x0000000205077212 */ /* 0x000fc600078e3cff */
[----:B------:R-:W-:Y:S01]  /*c9b0*/  IMAD R6, R0, 0x8, R3 ;  /* 0x0000000800067824 */ /* 0x000fe200078e0203 */
[----:B------:R-:W-:Y:S01]  /*c9c0*/  SHF.L.U32 R5, R7, 0x1f, RZ ;  /* 0x0000001f07057819 */ /* 0x000fe200000006ff */
[----:B-1----:R-:W-:Y:S06]  /*c9d0*/  @!P0 BRA `(.L_x_344) ;  /* 0x0000000400388947 */ /* 0x002fec0003800000 */
.L_x_358:
[----:B------:R-:W1:Y:S01]  /*c9e0*/  SYNCS.PHASECHK.TRANS64.TRYWAIT P0, [R6+URZ], R5 ;  /* 0x00000005060075a7 */ /* 0x000e62000800017f */
[----:B------:R-:W-:-:S05]  /*c9f0*/  VIADD R0, R0, 0x1 ;  /* 0x0000000100007836 */ /* 0x000fca0000000000 */
[----:B------:R-:W-:-:S04]  /*ca00*/  ISETP.NE.AND P1, PT, R0, 0x7, PT ;  /* 0x000000070000780c */ /* 0x000fc80003f25270 */
[----:B------:R-:W-:Y:S02]  /*ca10*/  SEL R2, RZ, 0x1, P1 ;  /* 0x00000001ff027807 */ /* 0x000fe40000800000 */
[----:B------:R-:W-:Y:S02]  /*ca20*/  SEL R0, R0, RZ, P1 ;  /* 0x000000ff00007207 */ /* 0x000fe40000800000 */
[----:B------:R-:W-:-:S03]  /*ca30*/  LOP3.LUT R7, R7, R2, RZ, 0x3c, !PT ;  /* 0x0000000207077212 */ /* 0x000fc600078e3cff */
[----:B0-----:R-:W-:Y:S01]  /*ca40*/  IMAD R9, R0, 0x8, R3 ;  /* 0x0000000800097824 */ /* 0x001fe200078e0203 */
[----:B------:R-:W-:Y:S01]  /*ca50*/  SHF.L.U32 R4, R7, 0x1f, RZ ;  /* 0x0000001f07047819 */ /* 0x000fe200000006ff */
[----:B-1----:R-:W-:Y:S06]  /*ca60*/  @!P0 BRA `(.L_x_345) ;  /* 0x0000000400288947 */ /* 0x002fec0003800000 */
.L_x_359:
        /* <DEDUP_REMOVED lines=9> */
.L_x_360:
        /* <DEDUP_REMOVED lines=9> */
.L_x_361:
[----:B------:R-:W1:Y:S01]  /*cb90*/  SYNCS.PHASECHK.TRANS64.TRYWAIT P0, [R9+URZ], R4 ;  /* 0x00000004090075a7 */ /* 0x000e62000800017f */
[----:B------:R-:W-:-:S05]  /*cba0*/  VIADD R0, R0, 0x1 ;  /* 0x0000000100007836 */ /* 0x000fca0000000000 */
[----:B------:R-:W-:-:S04]  /*cbb0*/  ISETP.NE.AND P1, PT, R0, 0x7, PT ;  /* 0x000000070000780c */ /* 0x000fc80003f25270 */
[----:B------:R-:W-:Y:S02]  /*cbc0*/  SEL R2, RZ, 0x1, P1 ;  /* 0x00000001ff027807 */ /* 0x000fe40000800000 */
[----:B------:R-:W-:Y:S02]  /*cbd0*/  SEL R0, R0, RZ, P1 ;  /* 0x000000ff00007207 */ /* 0x000fe40000800000 */
[----:B------:R-:W-:Y:S01]  /*cbe0*/  LOP3.LUT R2, R7, R2, RZ, 0x3c, !PT ;  /* 0x0000000207027212 */ /* 0x000fe200078e3cff */
[----:B-1----:R-:W-:Y:S06]  /*cbf0*/  @!P0 BRA `(.L_x_348) ;  /* 0x0000000400008947 */ /* 0x002fec0003800000 */
.L_x_362:
[----:B------:R-:W-:Y:S01]  /*cc00*/  IMAD R3, R0, 0x8, R3 ;  /* 0x0000000800037824 */ /* 0x000fe200078e0203 */
[----:B------:R-:W-:-:S07]  /*cc10*/  SHF.L.U32 R0, R2, 0x1f, RZ ;  /* 0x0000001f02007819 */ /* 0x000fce00000006ff */
.L_x_349:
[----:B--2---:R2:W3:Y:S02]  /*cc20*/  SYNCS.PHASECHK.TRANS64.TRYWAIT P0, [R3+URZ], R0 ;  /* 0x00000000030075a7 */ /* 0x0044e4000800017f */
[----:B---3--:R-:W-:Y:S05]  /*cc30*/  @!P0 NANOSLEEP.SYNCS 0x989680 ;  /* 0x009896800000895d */ /* 0x008fea0003900000 */
[----:B------:R-:W3:Y:S02]  /*cc40*/  @!P0 SYNCS.PHASECHK.TRANS64 P0, [R3+URZ], R0 ;  /* 0x00000000030085a7 */ /* 0x000ee4000800007f */
[----:B---3--:R-:W-:Y:S05]  /*cc50*/  @!P0 BRA `(.L_x_349) ;  /* 0xfffffffc00f08947 */ /* 0x008fea000383ffff */
.L_x_341:
[----:B------:R-:W-:Y:S05]  /*cc60*/  BSYNC B0 ;  /* 0x0000000000007941 */ /* 0x000fea0003800000 */
.L_x_340:
[----:B------:R-:W-:Y:S05]  /*cc70*/  EXIT ;  /* 0x000000000000794d */ /* 0x000fea0003800000 */
.L_x_17:
[----:B----4-:R4:W0:Y:S02]  /*cc80*/  SYNCS.PHASECHK.TRANS64.TRYWAIT P1, [R3+URZ], R0 ;  /* 0x00000000030075a7 */ /* 0x010824000802017f */
[----:B0-----:R-:W-:Y:S05]  /*cc90*/  @!P1 NANOSLEEP.SYNCS 0x989680 ;  /* 0x009896800000995d */ /* 0x001fea0003900000 */
[----:B------:R-:W0:Y:S02]  /*cca0*/  @!P1 SYNCS.PHASECHK.TRANS64 P1, [R3+URZ], R0 ;  /* 0x00000000030095a7 */ /* 0x000e24000802007f */
[----:B0-----:R-:W-:Y:S05]  /*ccb0*/  @!P1 BRA `(.L_x_17) ;  /* 0xfffffffc00f09947 */ /* 0x001fea000383ffff */
[----:B------:R-:W-:Y:S05]  /*ccc0*/  BRA `(.L_x_16) ;  /* 0xffffff4400907947 */ /* 0x000fea000383ffff */
.L_x_22:
[----:B---3--:R3:W4:Y:S02]  /*ccd0*/  SYNCS.PHASECHK.TRANS64.TRYWAIT P1, [R5+URZ], R4 ;  /* 0x00000004050075a7 */ /* 0x008724000802017f */
[----:B----4-:R-:W-:Y:S05]  /*cce0*/  @!P1 NANOSLEEP.SYNCS 0x989680 ;  /* 0x009896800000995d */ /* 0x010fea0003900000 */
[----:B------:R-:W4:Y:S02]  /*ccf0*/  @!P1 SYNCS.PHASECHK.TRANS64 P1, [R5+URZ], R4 ;  /* 0x00000004050095a7 */ /* 0x000f24000802007f */
[----:B----4-:R-:W-:Y:S05]  /*cd00*/  @!P1 BRA `(.L_x_22) ;  /* 0xfffffffc00f09947 */ /* 0x010fea000383ffff */
[----:B------:R-:W-:Y:S05]  /*cd10*/  BRA `(.L_x_21) ;  /* 0xffffff4800987947 */ /* 0x000fea000383ffff */
.L_x_327:
[----:B------:R-:W-:Y:S01]  /*cd20*/  BSSY B1, `(.L_x_350) ;  /* 0x0000006000017945 */ /* 0x000fe20003800000 */
[----:B------:R-:W-:-:S07]  /*cd30*/  IMAD.MOV.U32 R15, RZ, RZ, -0x1 ;  /* 0xffffffffff0f7424 */ /* 0x000fce00078e00ff */
[----:B------:R-:W-:Y:S05]  /*cd40*/  WARPSYNC.COLLECTIVE R15, `(.L_x_351) ;  /* 0x000000000f0c7348 */ /* 0x000fea0003c00000 */
[----:B------:R-:W-:Y:S02]  /*cd50*/  ELECT P6, UR62, PT ;  /* 0x00000000003e782f */ /* 0x000fe400038c0000 */
[----:B------:R-:W-:Y:S01]  /*cd60*/  MOV R14, UR62 ;  /* 0x0000003e000e7c02 */ /* 0x000fe20008000f00 */
[----:B------:R-:W-:Y:S10]  /*cd70*/  ENDCOLLECTIVE ;  /* 0x000000000000791b */ /* 0x000ff40003800000 */
.L_x_351:
[----:B------:R-:W-:Y:S05]  /*cd80*/  BSYNC B1 ;  /* 0x0000000000017941 */ /* 0x000fea0003800000 */
.L_x_350:
[----:B------:R-:W-:Y:S05]  /*cd90*/  BRA `(.L_x_352) ;  /* 0xffffffec00cc7947 */ /* 0x000fea000383ffff */
.L_x_330:
[----:B0-----:R0:W1:Y:S02]  /*cda0*/  SYNCS.PHASECHK.TRANS64.TRYWAIT P1, [R14+URZ+0x38], R7 ;  /* 0x000038070e0075a7 */ /* 0x001064000802017f */
[----:B-1----:R-:W-:Y:S05]  /*cdb0*/  @!P1 NANOSLEEP.SYNCS 0x989680 ;  /* 0x009896800000995d */ /* 0x002fea0003900000 */
[----:B------:R-:W1:Y:S02]  /*cdc0*/  @!P1 SYNCS.PHASECHK.TRANS64 P1, [R14+URZ+0x38], R7 ;  /* 0x000038070e0095a7 */ /* 0x000e64000802007f */
[----:B-1----:R-:W-:Y:S05]  /*cdd0*/  @!P1 BRA `(.L_x_330) ;  /* 0xfffffffc00f09947 */ /* 0x002fea000383ffff */
[----:B------:R-:W-:Y:S05]  /*cde0*/  BRA `(.L_x_353) ;  /* 0xfffffff000007947 */ /* 0x000fea000383ffff */
.L_x_339:
[----:B------:R-:W-:Y:S01]  /*cdf0*/  BSSY B0, `(.L_x_354) ;  /* 0x0000006000007945 */ /* 0x000fe20003800000 */
[----:B------:R-:W-:-:S07]  /*ce00*/  IMAD.MOV.U32 R15, RZ, RZ, -0x1 ;  /* 0xffffffffff0f7424 */ /* 0x000fce00078e00ff */
[----:B------:R-:W-:Y:S05]  /*ce10*/  WARPSYNC.COLLECTIVE R15, `(.L_x_355) ;  /* 0x000000000f0c7348 */ /* 0x000fea0003c00000 */
[----:B------:R-:W-:Y:S02]  /*ce20*/  ELECT P6, UR62, PT ;  /* 0x00000000003e782f */ /* 0x000fe400038c0000 */
[----:B------:R-:W-:Y:S01]  /*ce30*/  MOV R14, UR62 ;  /* 0x0000003e000e7c02 */ /* 0x000fe20008000f00 */
[----:B------:R-:W-:Y:S10]  /*ce40*/  ENDCOLLECTIVE ;  /* 0x000000000000791b */ /* 0x000ff40003800000 */
.L_x_355:
[----:B------:R-:W-:Y:S05]  /*ce50*/  BSYNC B0 ;  /* 0x0000000000007941 */ /* 0x000fea0003800000 */
.L_x_354:
[----:B------:R-:W-:Y:S05]  /*ce60*/  BRA `(.L_x_356) ;  /* 0xfffffff800647947 */ /* 0x000fea000383ffff */
.L_x_343:
[----:B0-----:R0:W1:Y:S02]  /*ce70*/  SYNCS.PHASECHK.TRANS64.TRYWAIT P0, [R7+URZ], R2 ;  /* 0x00000002070075a7 */ /* 0x001064000800017f */
[----:B-1----:R-:W-:Y:S05]  /*ce80*/  @!P0 NANOSLEEP.SYNCS 0x989680 ;  /* 0x009896800000895d */ /* 0x002fea0003900000 */
[----:B------:R-:W1:Y:S02]  /*ce90*/  @!P0 SYNCS.PHASECHK.TRANS64 P0, [R7+URZ], R2 ;  /* 0x00000002070085a7 */ /* 0x000e64000800007f */
[----:B-1----:R-:W-:Y:S05]  /*cea0*/  @!P0 BRA `(.L_x_343) ;  /* 0xfffffffc00f08947 */ /* 0x002fea000383ffff */
[----:B------:R-:W-:Y:S05]  /*ceb0*/  BRA `(.L_x_357) ;  /* 0xfffffff800a47947 */ /* 0x000fea000383ffff */
.L_x_344:
[----:B0-----:R0:W1:Y:S02]  /*cec0*/  SYNCS.PHASECHK.TRANS64.TRYWAIT P0, [R9+URZ], R4 ;  /* 0x00000004090075a7 */ /* 0x001064000800017f */
[----:B-1----:R-:W-:Y:S05]  /*ced0*/  @!P0 NANOSLEEP.SYNCS 0x989680 ;  /* 0x009896800000895d */ /* 0x002fea0003900000 */
[----:B------:R-:W1:Y:S02]  /*cee0*/  @!P0 SYNCS.PHASECHK.TRANS64 P0, [R9+URZ], R4 ;  /* 0x00000004090085a7 */ /* 0x000e64000800007f */
[----:B-1----:R-:W-:Y:S05]  /*cef0*/  @!P0 BRA `(.L_x_344) ;  /* 0xfffffffc00f08947 */ /* 0x002fea000383ffff */
[----:B------:R-:W-:Y:S05]  /*cf00*/  BRA `(.L_x_358) ;  /* 0xfffffff800b47947 */ /* 0x000fea000383ffff */
.L_x_345:
[----:B0-----:R0:W1:Y:S02]  /*cf10*/  SYNCS.PHASECHK.TRANS64.TRYWAIT P0, [R6+URZ], R5 ;  /* 0x00000005060075a7 */ /* 0x001064000800017f */
[----:B-1----:R-:W-:Y:S05]  /*cf20*/  @!P0 NANOSLEEP.SYNCS 0x989680 ;  /* 0x009896800000895d */ /* 0x002fea0003900000 */
[----:B------:R-:W1:Y:S02]  /*cf30*/  @!P0 SYNCS.PHASECHK.TRANS64 P0, [R6+URZ], R5 ;  /* 0x00000005060085a7 */ /* 0x000e64000800007f */
[----:B-1----:R-:W-:Y:S05]  /*cf40*/  @!P0 BRA `(.L_x_345) ;  /* 0xfffffffc00f08947 */ /* 0x002fea000383ffff */
[----:B------:R-:W-:Y:S05]  /*cf50*/  BRA `(.L_x_359) ;  /* 0xfffffff800c47947 */ /* 0x000fea000383ffff */
.L_x_346:
[----:B0-----:R0:W1:Y:S02]  /*cf60*/  SYNCS.PHASECHK.TRANS64.TRYWAIT P0, [R9+URZ], R4 ;  /* 0x00000004090075a7 */ /* 0x001064000800017f */
[----:B-1----:R-:W-:Y:S05]  /*cf70*/  @!P0 NANOSLEEP.SYNCS 0x989680 ;  /* 0x009896800000895d */ /* 0x002fea0003900000 */
[----:B------:R-:W1:Y:S02]  /*cf80*/  @!P0 SYNCS.PHASECHK.TRANS64 P0, [R9+URZ], R4 ;  /* 0x00000004090085a7 */ /* 0x000e64000800007f */
[----:B-1----:R-:W-:Y:S05]  /*cf90*/  @!P0 BRA `(.L_x_346) ;  /* 0xfffffffc00f08947 */ /* 0x002fea000383ffff */
[----:B------:R-:W-:Y:S05]  /*cfa0*/  BRA `(.L_x_360) ;  /* 0xfffffff800d47947 */ /* 0x000fea000383ffff */
.L_x_347:
[----:B0-----:R0:W1:Y:S02]  /*cfb0*/  SYNCS.PHASECHK.TRANS64.TRYWAIT P0, [R6+URZ], R5 ;  /* 0x00000005060075a7 */ /* 0x001064000800017f */
[----:B-1----:R-:W-:Y:S05]  /*cfc0*/  @!P0 NANOSLEEP.SYNCS 0x989680 ;  /* 0x009896800000895d */ /* 0x002fea0003900000 */
[----:B------:R-:W1:Y:S02]  /*cfd0*/  @!P0 SYNCS.PHASECHK.TRANS64 P0, [R6+URZ], R5 ;  /* 0x00000005060085a7 */ /* 0x000e64000800007f */
[----:B-1----:R-:W-:Y:S05]  /*cfe0*/  @!P0 BRA `(.L_x_347) ;  /* 0xfffffffc00f08947 */ /* 0x002fea000383ffff */
[----:B------:R-:W-:Y:S05]  /*cff0*/  BRA `(.L_x_361) ;  /* 0xfffffff800e47947 */ /* 0x000fea000383ffff */
.L_x_348:
[----:B-1----:R1:W2:Y:S02]  /*d000*/  SYNCS.PHASECHK.TRANS64.TRYWAIT P0, [R9+URZ], R4 ;  /* 0x00000004090075a7 */ /* 0x0022a4000800017f */
[----:B--2---:R-:W-:Y:S05]  /*d010*/  @!P0 NANOSLEEP.SYNCS 0x989680 ;  /* 0x009896800000895d */ /* 0x004fea0003900000 */
[----:B------:R-:W2:Y:S02]  /*d020*/  @!P0 SYNCS.PHASECHK.TRANS64 P0, [R9+URZ], R4 ;  /* 0x00000004090085a7 */ /* 0x000ea4000800007f */
[----:B--2---:R-:W-:Y:S05]  /*d030*/  @!P0 BRA `(.L_x_348) ;  /* 0xfffffffc00f08947 */ /* 0x004fea000383ffff */
[----:B------:R-:W-:Y:S05]  /*d040*/  BRA `(.L_x_362) ;  /* 0xfffffff800ec7947 */ /* 0x000fea000383ffff */
.L_x_363:
[----:B------:R-:W-:-:S00]  /*d050*/  BRA `(.L_x_363) ;  /* 0xfffffffc00fc7947 */ /* 0x000fc0000383ffff */
[----:B------:R-:W-:-:S00]  /*d060*/  NOP ;  /* 0x0000000000007918 */ /* 0x000fc00000000000 */
        /* <DEDUP_REMOVED lines=9> */
.L_x_364:


//--------------------- .nv.global.init           --------------------------
	.section	.nv.global.init,"aw",@progbits
.nv.global.init:
	.type		$str$22,@object
	.size		$str$22,($str$23 - $str$22)
$str$22:
        /*0000*/ 	.byte	0x6b, 0x5f, 0x74, 0x69, 0x6c, 0x65, 0x5f, 0x63, 0x6f, 0x75, 0x6e, 0x74, 0x20, 0x3e, 0x3d, 0x20
        /*0010*/ 	.byte	0x31, 0x00
	.type		$str$23,@object
	.size		$str$23,(__unnamed_1 - $str$23)
$str$23:
        /*0012*/ 	.byte	0x2f, 0x74, 0x6d, 0x70, 0x2f, 0x63, 0x75, 0x74, 0x6c, 0x61, 0x73, 0x73, 0x5f, 0x73, 0x77, 0x65
        /*0022*/ 	.byte	0x65, 0x70, 0x5f, 0x73, 0x72, 0x63, 0x2f, 0x69, 0x6e, 0x63, 0x6c, 0x75, 0x64, 0x65, 0x2f, 0x63
        /*0032*/ 	.byte	0x75, 0x74, 0x6c, 0x61, 0x73, 0x73, 0x2f, 0x67, 0x65, 0x6d, 0x6d, 0x2f, 0x63, 0x6f, 0x6c, 0x6c
        /*0042*/ 	.byte	0x65, 0x63, 0x74, 0x69, 0x76, 0x65, 0x2f, 0x73, 0x6d, 0x39, 0x30, 0x5f, 0x6d, 0x6d, 0x61, 0x5f
        /*0052*/ 	.byte	0x74, 0x6d, 0x61, 0x5f, 0x67, 0x6d, 0x6d, 0x61, 0x5f, 0x73, 0x73, 0x5f, 0x77, 0x61, 0x72, 0x70
        /*0062*/ 	.byte	0x73, 0x70, 0x65, 0x63, 0x69, 0x61, 0x6c, 0x69, 0x7a, 0x65, 0x64, 0x2e, 0x68, 0x70, 0x70, 0x00
	.type		__unnamed_1,@object
	.size		__unnamed_1,(.L_0 - __unnamed_1)
__unnamed_1:
        /*0072*/ 	.byte	0x76, 0x6f, 0x69, 0x64, 0x20, 0x63, 0x75, 0x74, 0x6c, 0x61, 0x73, 0x73, 0x3a, 0x3a, 0x67, 0x65
        /* <DEDUP_REMOVED lines=171> */
        /*0b32*/ 	.byte	0x75, 0x74, 0x65, 0x3a, 0x3a, 0x69, 0x64, 0x65, 0x6e, 0x74, 0x69, 0x74, 0x79, 0x5d, 0x00
.L_0:


//--------------------- .nv.shared._ZN7cutlass13device_kernelINS_4gemm6kernel13GemmUniversalIN4cute5tupleIJiiiiEEENS1_10collective13CollectiveMmaINS1_34MainloopSm90TmaGmmaWarpSpecializedILi7ENS5_IJNS4_1CILi1EEESB_SB_EEENS1_35KernelTmaWarpSpecializedCooperativeEEENS5_IJNSA_ILi384EEENSA_ILi96EEENSA_ILi64EEEEEEaNS5_IJlSB_lEEEaSJ_NS4_8TiledMMAINS4_8MMA_AtomIJNS4_4SM904GMMA26MMA_64x96x32_S32S8S8_SS_TNEEEENS4_6LayoutINS5_IJNSA_ILi2EEESB_SB_EEENS5_IJSB_NSA_ILi0EEEST_EEEEENS5_IJNS4_10UnderscoreESW_SW_EEEEENS4_13SM90_TMA_LOADENS4_14ComposedLayoutINS4_7SwizzleILi2ELi4ELi3EEENS4_18smem_ptr_flag_bitsILi8EEENSQ_INS5_IJNSA_ILi8EEESH_EEENS5_IJSH_SB_EEEEEEEvNS4_8identityESZ_S19_vS1A_EENS_8epilogue10collective6detail29Sm90TmaWarpSpecializedAdapterINS1D_15DefaultEpilogueIaSJ_SJ_NS1C_6thread17LinearCombinationIaLi1EiiLNS1H_9ScaleType4KindE0ELNS_15FloatRoundStyleE2EaEENS1_15EpilogueDefaultEEEEEvvEEEEvNT_6ParamsE --------------------------
	.section	.nv.shared._ZN7cutlass13device_kernelINS_4gemm6kernel13GemmUniversalIN4cute5tupleIJiiiiEEENS1_10collective13CollectiveMmaINS1_34MainloopSm90TmaGmmaWarpSpecializedILi7ENS5_IJNS4_1CILi1EEESB_SB_EEENS1_35KernelTmaWarpSpecializedCooperativeEEENS5_IJNSA_ILi384EEENSA_ILi96EEENSA_ILi64EEEEEEaNS5_IJlSB_lEEEaSJ_NS4_8TiledMMAINS4_8MMA_AtomIJNS4_4SM904GMMA26MMA_64x96x32_S32S8S8_SS_TNEEEENS4_6LayoutINS5_IJNSA_ILi2EEESB_SB_EEENS5_IJSB_NSA_ILi0EEEST_EEEEENS5_IJNS4_10UnderscoreESW_SW_EEEEENS4_13SM90_TMA_LOADENS4_14ComposedLayoutINS4_7SwizzleILi2ELi4ELi3EEENS4_18smem_ptr_flag_bitsILi8EEENSQ_INS5_IJNSA_ILi8EEESH_EEENS5_IJSH_SB_EEEEEEEvNS4_8identityESZ_S19_vS1A_EENS_8epilogue10collective6detail29Sm90TmaWarpSpecializedAdapterINS1D_15DefaultEpilogueIaSJ_SJ_NS1C_6thread17LinearCombinationIaLi1EiiLNS1H_9ScaleType4KindE0ELNS_15FloatRoundStyleE2EaEENS1_15EpilogueDefaultEEEEEvvEEEEvNT_6ParamsE,"aw",@nobits
	.sectionflags	@""
	.align	16
	.zero		1024


//--------------------- .nv.shared.reserved.0     --------------------------
	.section	.nv.shared.reserved.0,"aw",@nobits
	.weak		__nv_reservedSMEM_offset_0_alias
	.size		__nv_reservedSMEM_offset_0_alias, 0, 0
	.other		__nv_reservedSMEM_offset_0_alias,@"STO_CUDA_RESERVED_SHARED STV_DEFAULT"
__nv_reservedSMEM_offset_0_alias:
	.zero		0


//--------------------- .nv.global                --------------------------
	.section	.nv.global,"aw",@nobits
.nv.global:
	.type		_ZN40_INTERNAL_8581e78c_4_k_cu_63b47472_147374cute1_E,@object
	.size		_ZN40_INTERNAL_8581e78c_4_k_cu_63b47472_147374cute1_E,(_ZN40_INTERNAL_8581e78c_4_k_cu_63b47472_147374cuda3std3__45__cpo6cbeginE - _ZN40_INTERNAL_8581e78c_4_k_cu_63b47472_147374cute1_E)
_ZN40_INTERNAL_8581e78c_4_k_cu_63b47472_147374cute1_E:
	.zero		1
	.type		_ZN40_INTERNAL_8581e78c_4_k_cu_63b47472_147374cuda3std3__45__cpo6cbeginE,@object
	.size		_ZN40_INTERNAL_8581e78c_4_k_cu_63b47472_147374cuda3std3__45__cpo6cbeginE,(_ZN40_INTERNAL_8581e78c_4_k_cu_63b47472_147374cuda3std3__48in_placeE - _ZN40_INTERNAL_8581e78c_4_k_cu_63b47472_147374cuda3std3__45__cpo6cbeginE)
_ZN40_INTERNAL_8581e78c_4_k_cu_63b47472_147374cuda3std3__45__cpo6cbeginE:
	.zero		1
	.type		_ZN40_INTERNAL_8581e78c_4_k_cu_63b47472_147374cuda3std3__48in_placeE,@object
	.size		_ZN40_INTERNAL_8581e78c_4_k_cu_63b47472_147374cuda3std3__48in_placeE,(_ZN40_INTERNAL_8581e78c_4_k_cu_63b47472_147374cuda3std6ranges3__45__cpo9iter_moveE - _ZN40_INTERNAL_8581e78c_4_k_cu_63b47472_147374cuda3std3__48in_placeE)
_ZN40_INTERNAL_8581e78c_4_k_cu_63b47472_147374cuda3std3__48in_placeE:
	.zero		1
	.type		_ZN40_INTERNAL_8581e78c_4_k_cu_63b47472_147374cuda3std6ranges3__45__cpo9iter_moveE,@object
	.size		_ZN40_INTERNAL_8581e78c_4_k_cu_63b47472_147374cuda3std6ranges3__45__cpo9iter_moveE,(_ZN40_INTERNAL_8581e78c_4_k_cu_63b47472_147374cuda3std3__45__cpo5beginE - _ZN40_INTERNAL_8581e78c_4_k_cu_63b47472_147374cuda3std6ranges3__45__cpo9iter_moveE)
_ZN40_INTERNAL_8581e78c_4_k_cu_63b47472_147374cuda3std6ranges3__45__cpo9iter_moveE:
	.zero		1
	.type		_ZN40_INTERNAL_8581e78c_4_k_cu_63b47472_147374cuda3std3__45__cpo5beginE,@object
	.size		_ZN40_INTERNAL_8581e78c_4_k_cu_63b47472_147374cuda3std3__45__cpo5beginE,(_ZN40_INTERNAL_8581e78c_4_k_cu_63b47472_147374cuda3std3__442_GLOBAL__N__8581e78c_4_k_cu_63b47472_147376ignoreE - _ZN40_INTERNAL_8581e78c_4_k_cu_63b47472_147374cuda3std3__45__cpo5beginE)
_ZN40_INTERNAL_8581e78c_4_k_cu_63b47472_147374cuda3std3__45__cpo5beginE:
	.zero		1
	.type		_ZN40_INTERNAL_8581e78c_4_k_cu_63b47472_147374cuda3std3__442_GLOBAL__N__8581e78c_4_k_cu_63b47472_147376ignoreE,@object
	.size		_ZN40_INTERNAL_8581e78c_4_k_cu_63b47472_147374cuda3std3__442_GLOBAL__N__8581e78c_4_k_cu_63b47472_147376ignoreE,(_ZN40_INTERNAL_8581e78c_4_k_cu_63b47472_147374cute7productE - _ZN40_INTERNAL_8581e78c_4_k_cu_63b47472_147374cuda3std3__442_GLOBAL__N__8581e78c_4_k_cu_63b47472_147376ignoreE)
_ZN40_INTERNAL_8581e78c_4_k_cu_63b47472_147374cuda3std3__442_GLOBAL__N__8581e78c_4_k_cu_63b47472_147376ignoreE:
	.zero		1
	.type		_ZN40_INTERNAL_8581e78c_4_k_cu_63b47472_147374cute7productE,@object
	.size		_ZN40_INTERNAL_8581e78c_4_k_cu_63b47472_147374cute7productE,(_ZN40_INTERNAL_8581e78c_4_k_cu_63b47472_147374cuda3std3__45__cpo3endE - _ZN40_INTERNAL_8581e78c_4_k_cu_63b47472_147374cute7productE)
_ZN40_INTERNAL_8581e78c_4_k_cu_63b47472_147374cute7productE:
	.zero		1
	.type		_ZN40_INTERNAL_8581e78c_4_k_cu_63b47472_147374cuda3std3__45__cpo3endE,@object
	.size		_ZN40_INTERNAL_8581e78c_4_k_cu_63b47472_147374cuda3std3__45__cpo3endE,(_ZN40_INTERNAL_8581e78c_4_k_cu_63b47472_147374cuda3std3__419piecewise_constructE - _ZN40_INTERNAL_8581e78c_4_k_cu_63b47472_147374cuda3std3__45__cpo3endE)
_ZN40_INTERNAL_8581e78c_4_k_cu_63b47472_147374cuda3std3__45__cpo3endE:
	.zero		1
	.type		_ZN40_INTERNAL_8581e78c_4_k_cu_63b47472_147374cuda3std3__419piecewise_constructE,@object
	.size		_ZN40_INTERNAL_8581e78c_4_k_cu_63b47472_147374cuda3std3__419piecewise_constructE,(_ZN40_INTERNAL_8581e78c_4_k_cu_63b47472_147374cuda3std3__45__cpo4cendE - _ZN40_INTERNAL_8581e78c_4_k_cu_63b47472_147374cuda3std3__419piecewise_constructE)
_ZN40_INTERNAL_8581e78c_4_k_cu_63b47472_147374cuda3std3__419piecewise_constructE:
	.zero		1
	.type		_ZN40_INTERNAL_8581e78c_4_k_cu_63b47472_147374cuda3std3__45__cpo4cendE,@object
	.size		_ZN40_INTERNAL_8581e78c_4_k_cu_63b47472_147374cuda3std3__45__cpo4cendE,(_ZN40_INTERNAL_8581e78c_4_k_cu_63b47472_147374cuda3std6ranges3__45__cpo4swapE - _ZN40_INTERNAL_8581e78c_4_k_cu_63b47472_147374cuda3std3__45__cpo4cendE)
_ZN40_INTERNAL_8581e78c_4_k_cu_63b47472_147374cuda3std3__45__cpo4cendE:
	.zero		1
	.type		_ZN40_INTERNAL_8581e78c_4_k_cu_63b47472_147374cuda3std6ranges3__45__cpo4swapE,@object
	.size		_ZN40_INTERNAL_8581e78c_4_k_cu_63b47472_147374cuda3std6ranges3__45__cpo4swapE,(.L_8 - _ZN40_INTERNAL_8581e78c_4_k_cu_63b47472_147374cuda3std6ranges3__45__cpo4swapE)
_ZN40_INTERNAL_8581e78c_4_k_cu_63b47472_147374cuda3std6ranges3__45__cpo4swapE:
	.zero		1
.L_8:


//--------------------- .nv.constant0._ZN7cutlass13device_kernelINS_4gemm6kernel13GemmUniversalIN4cute5tupleIJiiiiEEENS1_10collective13CollectiveMmaINS1_34MainloopSm90TmaGmmaWarpSpecializedILi7ENS5_IJNS4_1CILi1EEESB_SB_EEENS1_35KernelTmaWarpSpecializedCooperativeEEENS5_IJNSA_ILi384EEENSA_ILi96EEENSA_ILi64EEEEEEaNS5_IJlSB_lEEEaSJ_NS4_8TiledMMAINS4_8MMA_AtomIJNS4_4SM904GMMA26MMA_64x96x32_S32S8S8_SS_TNEEEENS4_6LayoutINS5_IJNSA_ILi2EEESB_SB_EEENS5_IJSB_NSA_ILi0EEEST_EEEEENS5_IJNS4_10UnderscoreESW_SW_EEEEENS4_13SM90_TMA_LOADENS4_14ComposedLayoutINS4_7SwizzleILi2ELi4ELi3EEENS4_18smem_ptr_flag_bitsILi8EEENSQ_INS5_IJNSA_ILi8EEESH_EEENS5_IJSH_SB_EEEEEEEvNS4_8identityESZ_S19_vS1A_EENS_8epilogue10collective6detail29Sm90TmaWarpSpecializedAdapterINS1D_15DefaultEpilogueIaSJ_SJ_NS1C_6thread17LinearCombinationIaLi1EiiLNS1H_9ScaleType4KindE0ELNS_15FloatRoundStyleE2EaEENS1_15EpilogueDefaultEEEEEvvEEEEvNT_6ParamsE --------------------------
	.section	.nv.constant0._ZN7cutlass13device_kernelINS_4gemm6kernel13GemmUniversalIN4cute5tupleIJiiiiEEENS1_10collective13CollectiveMmaINS1_34MainloopSm90TmaGmmaWarpSpecializedILi7ENS5_IJNS4_1CILi1EEESB_SB_EEENS1_35KernelTmaWarpSpecializedCooperativeEEENS5_IJNSA_ILi384EEENSA_ILi96EEENSA_ILi64EEEEEEaNS5_IJlSB_lEEEaSJ_NS4_8TiledMMAINS4_8MMA_AtomIJNS4_4SM904GMMA26MMA_64x96x32_S32S8S8_SS_TNEEEENS4_6LayoutINS5_IJNSA_ILi2EEESB_SB_EEENS5_IJSB_NSA_ILi0EEEST_EEEEENS5_IJNS4_10UnderscoreESW_SW_EEEEENS4_13SM90_TMA_LOADENS4_14ComposedLayoutINS4_7SwizzleILi2ELi4ELi3EEENS4_18smem_ptr_flag_bitsILi8EEENSQ_INS5_IJNSA_ILi8EEESH_EEENS5_IJSH_SB_EEEEEEEvNS4_8identityESZ_S19_vS1A_EENS_8epilogue10collective6detail29Sm90TmaWarpSpecializedAdapterINS1D_15DefaultEpilogueIaSJ_SJ_NS1C_6thread17LinearCombinationIaLi1EiiLNS1H_9ScaleType4KindE0ELNS_15FloatRoundStyleE2EaEENS1_15EpilogueDefaultEEEEEvvEEEEvNT_6ParamsE,"a",@progbits
	.sectionflags	@""
	.align	4
.nv.constant0._ZN7cutlass13device_kernelINS_4gemm6kernel13GemmUniversalIN4cute5tupleIJiiiiEEENS1_10collective13CollectiveMmaINS1_34MainloopSm90TmaGmmaWarpSpecializedILi7ENS5_IJNS4_1CILi1EEESB_SB_EEENS1_35KernelTmaWarpSpecializedCooperativeEEENS5_IJNSA_ILi384EEENSA_ILi96EEENSA_ILi64EEEEEEaNS5_IJlSB_lEEEaSJ_NS4_8TiledMMAINS4_8MMA_AtomIJNS4_4SM904GMMA26MMA_64x96x32_S32S8S8_SS_TNEEEENS4_6LayoutINS5_IJNSA_ILi2EEESB_SB_EEENS5_IJSB_NSA_ILi0EEEST_EEEEENS5_IJNS4_10UnderscoreESW_SW_EEEEENS4_13SM90_TMA_LOADENS4_14ComposedLayoutINS4_7SwizzleILi2ELi4ELi3EEENS4_18smem_ptr_flag_bitsILi8EEENSQ_INS5_IJNSA_ILi8EEESH_EEENS5_IJSH_SB_EEEEEEEvNS4_8identityESZ_S19_vS1A_EENS_8epilogue10collective6detail29Sm90TmaWarpSpecializedAdapterINS1D_15DefaultEpilogueIaSJ_SJ_NS1C_6thread17LinearCombinationIaLi1EiiLNS1H_9ScaleType4KindE0ELNS_15FloatRoundStyleE2EaEENS1_15EpilogueDefaultEEEEEvvEEEEvNT_6ParamsE:
	.zero		1664


//--------------------- SYMBOLS --------------------------

	.type		.nv.reservedSmem.offset0,@object
	.size		.nv.reservedSmem.offset0,0x4
	.type		__assertfail,@function
